//
// Generated by NVIDIA NVVM Compiler
//
// Compiler Build ID: CL-36424714
// Cuda compilation tools, release 13.0, V13.0.88
// Based on NVVM 20.0.0
//

.version 9.0
.target sm_100
.address_size 64

	// .globl	_Z9jacobiOnePfPKfS1_PKiS1_i
// _ZZ15jacobiOneSharedPfPKfS1_PKiS1_iE22shared_diagonal_values has been demoted
// _ZZ15jacobiOneSharedPfPKfS1_PKiS1_iE26shared_non_diagonal_values has been demoted
// _ZZ15jacobiOneSharedPfPKfS1_PKiS1_iE14shared_indeces has been demoted
// _ZZ15jacobiOneSharedPfPKfS1_PKiS1_iE8shared_y has been demoted
// _ZZ15jacobiOneSharedPfPKfS1_PKiS1_iE8shared_x has been demoted
// _ZZ23jacobiOneSharedAndLocalPfPKfS1_PKiS1_iE8shared_x has been demoted

.visible .entry _Z9jacobiOnePfPKfS1_PKiS1_i(
	.param .u64 .ptr .align 1 _Z9jacobiOnePfPKfS1_PKiS1_i_param_0,
	.param .u64 .ptr .align 1 _Z9jacobiOnePfPKfS1_PKiS1_i_param_1,
	.param .u64 .ptr .align 1 _Z9jacobiOnePfPKfS1_PKiS1_i_param_2,
	.param .u64 .ptr .align 1 _Z9jacobiOnePfPKfS1_PKiS1_i_param_3,
	.param .u64 .ptr .align 1 _Z9jacobiOnePfPKfS1_PKiS1_i_param_4,
	.param .u32 _Z9jacobiOnePfPKfS1_PKiS1_i_param_5
)
{
	.reg .pred 	%p<3>;
	.reg .b32 	%r<12>;
	.reg .b32 	%f<21>;
	.reg .b64 	%rd<26>;

	ld.param.u64 	%rd11, [_Z9jacobiOnePfPKfS1_PKiS1_i_param_0];
	ld.param.u64 	%rd7, [_Z9jacobiOnePfPKfS1_PKiS1_i_param_1];
	ld.param.u64 	%rd8, [_Z9jacobiOnePfPKfS1_PKiS1_i_param_2];
	ld.param.u64 	%rd9, [_Z9jacobiOnePfPKfS1_PKiS1_i_param_3];
	ld.param.u64 	%rd10, [_Z9jacobiOnePfPKfS1_PKiS1_i_param_4];
	ld.param.u32 	%r4, [_Z9jacobiOnePfPKfS1_PKiS1_i_param_5];
	cvta.to.global.u64 	%rd1, %rd11;
	mov.u32 	%r1, %tid.x;
	setp.ge.s32 	%p1, %r1, %r4;
	@%p1 bra 	$L__BB0_3;
	cvta.to.global.u64 	%rd12, %rd8;
	cvta.to.global.u64 	%rd13, %rd9;
	cvta.to.global.u64 	%rd14, %rd10;
	cvta.to.global.u64 	%rd15, %rd7;
	mul.wide.u32 	%rd16, %r1, 4;
	add.s64 	%rd2, %rd14, %rd16;
	shl.b32 	%r6, %r1, 1;
	add.s64 	%rd3, %rd15, %rd16;
	add.s64 	%rd4, %rd1, %rd16;
	mul.wide.u32 	%rd17, %r6, 4;
	add.s64 	%rd5, %rd12, %rd17;
	add.s64 	%rd6, %rd13, %rd17;
	mov.b32 	%r11, 0;
$L__BB0_2:
	ld.global.f32 	%f1, [%rd5];
	ld.global.u32 	%r7, [%rd6];
	mul.wide.s32 	%rd18, %r7, 4;
	add.s64 	%rd19, %rd1, %rd18;
	ld.global.f32 	%f2, [%rd19];
	fma.rn.f32 	%f3, %f1, %f2, 0f00000000;
	ld.global.f32 	%f4, [%rd5+4];
	ld.global.u32 	%r8, [%rd6+4];
	mul.wide.s32 	%rd20, %r8, 4;
	add.s64 	%rd21, %rd1, %rd20;
	ld.global.f32 	%f5, [%rd21];
	fma.rn.f32 	%f6, %f4, %f5, %f3;
	ld.global.f32 	%f7, [%rd2];
	sub.f32 	%f8, %f7, %f6;
	ld.global.f32 	%f9, [%rd3];
	div.rn.f32 	%f10, %f8, %f9;
	st.global.f32 	[%rd4], %f10;
	bar.sync 	0;
	ld.global.f32 	%f11, [%rd5];
	ld.global.u32 	%r9, [%rd6];
	mul.wide.s32 	%rd22, %r9, 4;
	add.s64 	%rd23, %rd1, %rd22;
	ld.global.f32 	%f12, [%rd23];
	fma.rn.f32 	%f13, %f11, %f12, 0f00000000;
	ld.global.f32 	%f14, [%rd5+4];
	ld.global.u32 	%r10, [%rd6+4];
	mul.wide.s32 	%rd24, %r10, 4;
	add.s64 	%rd25, %rd1, %rd24;
	ld.global.f32 	%f15, [%rd25];
	fma.rn.f32 	%f16, %f14, %f15, %f13;
	ld.global.f32 	%f17, [%rd2];
	sub.f32 	%f18, %f17, %f16;
	ld.global.f32 	%f19, [%rd3];
	div.rn.f32 	%f20, %f18, %f19;
	st.global.f32 	[%rd4], %f20;
	bar.sync 	0;
	add.s32 	%r11, %r11, 2;
	setp.ne.s32 	%p2, %r11, 30;
	@%p2 bra 	$L__BB0_2;
$L__BB0_3:
	ret;

}
	// .globl	_Z15jacobiOneSharedPfPKfS1_PKiS1_i
.visible .entry _Z15jacobiOneSharedPfPKfS1_PKiS1_i(
	.param .u64 .ptr .align 1 _Z15jacobiOneSharedPfPKfS1_PKiS1_i_param_0,
	.param .u64 .ptr .align 1 _Z15jacobiOneSharedPfPKfS1_PKiS1_i_param_1,
	.param .u64 .ptr .align 1 _Z15jacobiOneSharedPfPKfS1_PKiS1_i_param_2,
	.param .u64 .ptr .align 1 _Z15jacobiOneSharedPfPKfS1_PKiS1_i_param_3,
	.param .u64 .ptr .align 1 _Z15jacobiOneSharedPfPKfS1_PKiS1_i_param_4,
	.param .u32 _Z15jacobiOneSharedPfPKfS1_PKiS1_i_param_5
)
{
	.reg .pred 	%p<3>;
	.reg .b32 	%r<35>;
	.reg .b32 	%f<27>;
	.reg .b64 	%rd<18>;
	// demoted variable
	.shared .align 4 .b8 _ZZ15jacobiOneSharedPfPKfS1_PKiS1_iE22shared_diagonal_values[96];
	// demoted variable
	.shared .align 4 .b8 _ZZ15jacobiOneSharedPfPKfS1_PKiS1_iE26shared_non_diagonal_values[192];
	// demoted variable
	.shared .align 4 .b8 _ZZ15jacobiOneSharedPfPKfS1_PKiS1_iE14shared_indeces[192];
	// demoted variable
	.shared .align 4 .b8 _ZZ15jacobiOneSharedPfPKfS1_PKiS1_iE8shared_y[96];
	// demoted variable
	.shared .align 4 .b8 _ZZ15jacobiOneSharedPfPKfS1_PKiS1_iE8shared_x[96];
	ld.param.u64 	%rd2, [_Z15jacobiOneSharedPfPKfS1_PKiS1_i_param_0];
	ld.param.u64 	%rd3, [_Z15jacobiOneSharedPfPKfS1_PKiS1_i_param_1];
	ld.param.u64 	%rd4, [_Z15jacobiOneSharedPfPKfS1_PKiS1_i_param_2];
	ld.param.u64 	%rd5, [_Z15jacobiOneSharedPfPKfS1_PKiS1_i_param_3];
	ld.param.u64 	%rd6, [_Z15jacobiOneSharedPfPKfS1_PKiS1_i_param_4];
	ld.param.u32 	%r8, [_Z15jacobiOneSharedPfPKfS1_PKiS1_i_param_5];
	cvta.to.global.u64 	%rd7, %rd2;
	cvta.to.global.u64 	%rd8, %rd6;
	cvta.to.global.u64 	%rd9, %rd5;
	cvta.to.global.u64 	%rd10, %rd4;
	cvta.to.global.u64 	%rd11, %rd3;
	mov.u32 	%r9, %tid.x;
	mul.wide.u32 	%rd12, %r9, 4;
	add.s64 	%rd13, %rd11, %rd12;
	ld.global.f32 	%f1, [%rd13];
	shl.b32 	%r10, %r9, 2;
	mov.u32 	%r11, _ZZ15jacobiOneSharedPfPKfS1_PKiS1_iE22shared_diagonal_values;
	add.s32 	%r1, %r11, %r10;
	st.shared.f32 	[%r1], %f1;
	shl.b32 	%r12, %r9, 1;
	mul.wide.u32 	%rd14, %r12, 4;
	add.s64 	%rd15, %rd10, %rd14;
	ld.global.f32 	%f2, [%rd15];
	shl.b32 	%r13, %r9, 3;
	mov.u32 	%r14, _ZZ15jacobiOneSharedPfPKfS1_PKiS1_iE26shared_non_diagonal_values;
	add.s32 	%r2, %r14, %r13;
	st.shared.f32 	[%r2], %f2;
	ld.global.f32 	%f3, [%rd15+4];
	st.shared.f32 	[%r2+4], %f3;
	add.s64 	%rd16, %rd9, %rd14;
	ld.global.u32 	%r15, [%rd16];
	mov.u32 	%r16, _ZZ15jacobiOneSharedPfPKfS1_PKiS1_iE14shared_indeces;
	add.s32 	%r3, %r16, %r13;
	st.shared.u32 	[%r3], %r15;
	ld.global.u32 	%r17, [%rd16+4];
	st.shared.u32 	[%r3+4], %r17;
	add.s64 	%rd17, %rd8, %rd12;
	ld.global.f32 	%f4, [%rd17];
	mov.u32 	%r18, _ZZ15jacobiOneSharedPfPKfS1_PKiS1_iE8shared_y;
	add.s32 	%r4, %r18, %r10;
	st.shared.f32 	[%r4], %f4;
	add.s64 	%rd1, %rd7, %rd12;
	ld.global.f32 	%f5, [%rd1];
	mov.u32 	%r19, _ZZ15jacobiOneSharedPfPKfS1_PKiS1_iE8shared_x;
	add.s32 	%r5, %r19, %r10;
	st.shared.f32 	[%r5], %f5;
	setp.ge.s32 	%p1, %r9, %r8;
	@%p1 bra 	$L__BB1_4;
	mov.b32 	%r34, 0;
$L__BB1_2:
	ld.shared.f32 	%f6, [%r2];
	ld.shared.u32 	%r21, [%r3];
	shl.b32 	%r22, %r21, 2;
	add.s32 	%r24, %r19, %r22;
	ld.shared.f32 	%f7, [%r24];
	fma.rn.f32 	%f8, %f6, %f7, 0f00000000;
	ld.shared.f32 	%f9, [%r2+4];
	ld.shared.u32 	%r25, [%r3+4];
	shl.b32 	%r26, %r25, 2;
	add.s32 	%r27, %r19, %r26;
	ld.shared.f32 	%f10, [%r27];
	fma.rn.f32 	%f11, %f9, %f10, %f8;
	ld.shared.f32 	%f12, [%r4];
	sub.f32 	%f13, %f12, %f11;
	ld.shared.f32 	%f14, [%r1];
	div.rn.f32 	%f15, %f13, %f14;
	st.shared.f32 	[%r5], %f15;
	bar.sync 	0;
	ld.shared.f32 	%f16, [%r2];
	ld.shared.u32 	%r28, [%r3];
	shl.b32 	%r29, %r28, 2;
	add.s32 	%r30, %r19, %r29;
	ld.shared.f32 	%f17, [%r30];
	fma.rn.f32 	%f18, %f16, %f17, 0f00000000;
	ld.shared.f32 	%f19, [%r2+4];
	ld.shared.u32 	%r31, [%r3+4];
	shl.b32 	%r32, %r31, 2;
	add.s32 	%r33, %r19, %r32;
	ld.shared.f32 	%f20, [%r33];
	fma.rn.f32 	%f21, %f19, %f20, %f18;
	ld.shared.f32 	%f22, [%r4];
	sub.f32 	%f23, %f22, %f21;
	ld.shared.f32 	%f24, [%r1];
	div.rn.f32 	%f25, %f23, %f24;
	st.shared.f32 	[%r5], %f25;
	bar.sync 	0;
	add.s32 	%r34, %r34, 2;
	setp.ne.s32 	%p2, %r34, 30;
	@%p2 bra 	$L__BB1_2;
	ld.shared.f32 	%f26, [%r5];
	st.global.f32 	[%rd1], %f26;
$L__BB1_4:
	ret;

}
	// .globl	_Z23jacobiOneSharedAndLocalPfPKfS1_PKiS1_i
.visible .entry _Z23jacobiOneSharedAndLocalPfPKfS1_PKiS1_i(
	.param .u64 .ptr .align 1 _Z23jacobiOneSharedAndLocalPfPKfS1_PKiS1_i_param_0,
	.param .u64 .ptr .align 1 _Z23jacobiOneSharedAndLocalPfPKfS1_PKiS1_i_param_1,
	.param .u64 .ptr .align 1 _Z23jacobiOneSharedAndLocalPfPKfS1_PKiS1_i_param_2,
	.param .u64 .ptr .align 1 _Z23jacobiOneSharedAndLocalPfPKfS1_PKiS1_i_param_3,
	.param .u64 .ptr .align 1 _Z23jacobiOneSharedAndLocalPfPKfS1_PKiS1_i_param_4,
	.param .u32 _Z23jacobiOneSharedAndLocalPfPKfS1_PKiS1_i_param_5
)
{
	.reg .pred 	%p<3>;
	.reg .b32 	%r<18>;
	.reg .b32 	%f<19>;
	.reg .b64 	%rd<18>;
	// demoted variable
	.shared .align 4 .b8 _ZZ23jacobiOneSharedAndLocalPfPKfS1_PKiS1_iE8shared_x[96];
	ld.param.u64 	%rd2, [_Z23jacobiOneSharedAndLocalPfPKfS1_PKiS1_i_param_0];
	ld.param.u64 	%rd3, [_Z23jacobiOneSharedAndLocalPfPKfS1_PKiS1_i_param_1];
	ld.param.u64 	%rd4, [_Z23jacobiOneSharedAndLocalPfPKfS1_PKiS1_i_param_2];
	ld.param.u64 	%rd5, [_Z23jacobiOneSharedAndLocalPfPKfS1_PKiS1_i_param_3];
	ld.param.u64 	%rd6, [_Z23jacobiOneSharedAndLocalPfPKfS1_PKiS1_i_param_4];
	ld.param.u32 	%r8, [_Z23jacobiOneSharedAndLocalPfPKfS1_PKiS1_i_param_5];
	cvta.to.global.u64 	%rd7, %rd2;
	cvta.to.global.u64 	%rd8, %rd6;
	cvta.to.global.u64 	%rd9, %rd5;
	cvta.to.global.u64 	%rd10, %rd4;
	cvta.to.global.u64 	%rd11, %rd3;
	mov.u32 	%r9, %tid.x;
	mul.wide.u32 	%rd12, %r9, 4;
	add.s64 	%rd13, %rd11, %rd12;
	ld.global.f32 	%f1, [%rd13];
	shl.b32 	%r10, %r9, 1;
	mul.wide.u32 	%rd14, %r10, 4;
	add.s64 	%rd15, %rd10, %rd14;
	ld.global.f32 	%f2, [%rd15];
	ld.global.f32 	%f3, [%rd15+4];
	add.s64 	%rd16, %rd9, %rd14;
	ld.global.u32 	%r1, [%rd16];
	ld.global.u32 	%r2, [%rd16+4];
	add.s64 	%rd17, %rd8, %rd12;
	ld.global.f32 	%f4, [%rd17];
	add.s64 	%rd1, %rd7, %rd12;
	ld.global.f32 	%f5, [%rd1];
	shl.b32 	%r11, %r9, 2;
	mov.u32 	%r12, _ZZ23jacobiOneSharedAndLocalPfPKfS1_PKiS1_iE8shared_x;
	add.s32 	%r3, %r12, %r11;
	st.shared.f32 	[%r3], %f5;
	setp.ge.s32 	%p1, %r9, %r8;
	@%p1 bra 	$L__BB2_4;
	shl.b32 	%r14, %r1, 2;
	add.s32 	%r4, %r12, %r14;
	shl.b32 	%r16, %r2, 2;
	add.s32 	%r5, %r12, %r16;
	mov.b32 	%r17, 0;
$L__BB2_2:
	ld.shared.f32 	%f6, [%r4];
	fma.rn.f32 	%f7, %f2, %f6, 0f00000000;
	ld.shared.f32 	%f8, [%r5];
	fma.rn.f32 	%f9, %f3, %f8, %f7;
	sub.f32 	%f10, %f4, %f9;
	div.rn.f32 	%f11, %f10, %f1;
	st.shared.f32 	[%r3], %f11;
	bar.sync 	0;
	ld.shared.f32 	%f12, [%r4];
	fma.rn.f32 	%f13, %f2, %f12, 0f00000000;
	ld.shared.f32 	%f14, [%r5];
	fma.rn.f32 	%f15, %f3, %f14, %f13;
	sub.f32 	%f16, %f4, %f15;
	div.rn.f32 	%f17, %f16, %f1;
	st.shared.f32 	[%r3], %f17;
	bar.sync 	0;
	add.s32 	%r17, %r17, 2;
	setp.ne.s32 	%p2, %r17, 30;
	@%p2 bra 	$L__BB2_2;
	ld.shared.f32 	%f18, [%r3];
	st.global.f32 	[%rd1], %f18;
$L__BB2_4:
	ret;

}


// ===== COMPILED SASS (sm_100) =====

	.target	sm_100

	.elftype	@"ET_EXEC"


//--------------------- .note.nv.tkinfo           --------------------------
	.section	.note.nv.tkinfo,"",@"SHT_NOTE"
	.sectionflags	@"SHF_NOTE_NV_TKINFO"
	.tkinfo
        /*0018*/ 	.word	0x00000002
        /*0030*/ 	.string	""
        /*0030*/ 	.string	"ptxas"
        /*0030*/ 	.string	"Cuda compilation tools, release 13.0, V13.0.88"
        /*0030*/ 	.string	"Build cuda_13.0.r13.0/compiler.36424714_0"
        /*0030*/ 	.string	"-arch sm_100 -m 64 "



//--------------------- .note.nv.cuinfo           --------------------------
	.section	.note.nv.cuinfo,"",@"SHT_NOTE"
	.sectionflags	@"SHF_NOTE_NV_CUINFO"
        /*0018*/ 	.short	0x0002
        /*001a*/ 	.short	0x0064
        /*001c*/ 	.short	0x0082
	.zero		2


//--------------------- .nv.info                  --------------------------
	.section	.nv.info,"",@"SHT_CUDA_INFO"
	.align	4


	//----- nvinfo : EIATTR_REGCOUNT
	.align		4
        /*0000*/ 	.byte	0x04, 0x2f
        /*0002*/ 	.short	(.L_1 - .L_0)
	.align		4
.L_0:
        /*0004*/ 	.word	index@(_Z9jacobiOnePfPKfS1_PKiS1_i)
        /*0008*/ 	.word	0x0000001a


	//----- nvinfo : EIATTR_FRAME_SIZE
	.align		4
.L_1:
        /*000c*/ 	.byte	0x04, 0x11
        /*000e*/ 	.short	(.L_3 - .L_2)
	.align		4
.L_2:
        /*0010*/ 	.word	index@($__internal_2_$__cuda_sm3x_div_rn_noftz_f32_slowpath)
        /*0014*/ 	.word	0x00000000


	//----- nvinfo : EIATTR_FRAME_SIZE
	.align		4
.L_3:
        /*0018*/ 	.byte	0x04, 0x11
        /*001a*/ 	.short	(.L_5 - .L_4)
	.align		4
.L_4:
        /*001c*/ 	.word	index@(_Z9jacobiOnePfPKfS1_PKiS1_i)
        /*0020*/ 	.word	0x00000000


	//----- nvinfo : EIATTR_REGCOUNT
	.align		4
.L_5:
        /*0024*/ 	.byte	0x04, 0x2f
        /*0026*/ 	.short	(.L_7 - .L_6)
	.align		4
.L_6:
        /*0028*/ 	.word	index@(_Z15jacobiOneSharedPfPKfS1_PKiS1_i)
        /*002c*/ 	.word	0x00000016


	//----- nvinfo : EIATTR_FRAME_SIZE
	.align		4
.L_7:
        /*0030*/ 	.byte	0x04, 0x11
        /*0032*/ 	.short	(.L_9 - .L_8)
	.align		4
.L_8:
        /*0034*/ 	.word	index@($__internal_1_$__cuda_sm3x_div_rn_noftz_f32_slowpath)
        /*0038*/ 	.word	0x00000000


	//----- nvinfo : EIATTR_FRAME_SIZE
	.align		4
.L_9:
        /*003c*/ 	.byte	0x04, 0x11
        /*003e*/ 	.short	(.L_11 - .L_10)
	.align		4
.L_10:
        /*0040*/ 	.word	index@(_Z15jacobiOneSharedPfPKfS1_PKiS1_i)
        /*0044*/ 	.word	0x00000000


	//----- nvinfo : EIATTR_REGCOUNT
	.align		4
.L_11:
        /*0048*/ 	.byte	0x04, 0x2f
        /*004a*/ 	.short	(.L_13 - .L_12)
	.align		4
.L_12:
        /*004c*/ 	.word	index@(_Z23jacobiOneSharedAndLocalPfPKfS1_PKiS1_i)
        /*0050*/ 	.word	0x00000016


	//----- nvinfo : EIATTR_FRAME_SIZE
	.align		4
.L_13:
        /*0054*/ 	.byte	0x04, 0x11
        /*0056*/ 	.short	(.L_15 - .L_14)
	.align		4
.L_14:
        /*0058*/ 	.word	index@($__internal_0_$__cuda_sm3x_div_rn_noftz_f32_slowpath)
        /*005c*/ 	.word	0x00000000


	//----- nvinfo : EIATTR_FRAME_SIZE
	.align		4
.L_15:
        /*0060*/ 	.byte	0x04, 0x11
        /*0062*/ 	.short	(.L_17 - .L_16)
	.align		4
.L_16:
        /*0064*/ 	.word	index@(_Z23jacobiOneSharedAndLocalPfPKfS1_PKiS1_i)
        /*0068*/ 	.word	0x00000000


	//----- nvinfo : EIATTR_MIN_STACK_SIZE
	.align		4
.L_17:
        /*006c*/ 	.byte	0x04, 0x12
        /*006e*/ 	.short	(.L_19 - .L_18)
	.align		4
.L_18:
        /*0070*/ 	.word	index@(_Z23jacobiOneSharedAndLocalPfPKfS1_PKiS1_i)
        /*0074*/ 	.word	0x00000000


	//----- nvinfo : EIATTR_MIN_STACK_SIZE
	.align		4
.L_19:
        /*0078*/ 	.byte	0x04, 0x12
        /*007a*/ 	.short	(.L_21 - .L_20)
	.align		4
.L_20:
        /*007c*/ 	.word	index@(_Z15jacobiOneSharedPfPKfS1_PKiS1_i)
        /*0080*/ 	.word	0x00000000


	//----- nvinfo : EIATTR_MIN_STACK_SIZE
	.align		4
.L_21:
        /*0084*/ 	.byte	0x04, 0x12
        /*0086*/ 	.short	(.L_23 - .L_22)
	.align		4
.L_22:
        /*0088*/ 	.word	index@(_Z9jacobiOnePfPKfS1_PKiS1_i)
        /*008c*/ 	.word	0x00000000
.L_23:


//--------------------- .nv.compat                --------------------------
	.section	.nv.compat,"",@"SHT_CUDA_COMPAT_INFO"
	.align	4
        /*0000*/ 	.byte	0x02, 0x09, 0x00, 0x00, 0x02, 0x02, 0x01, 0x00, 0x02, 0x05, 0x05, 0x00, 0x03, 0x07, 0x01, 0x01
        /*0010*/ 	.byte	0x02, 0x03, 0x00, 0x00, 0x02, 0x06, 0x01, 0x00, 0x04, 0x0b, 0x08, 0x00, 0x01, 0x00, 0x00, 0x00
        /*0020*/ 	.byte	0x00, 0x00, 0x00, 0x00


//--------------------- .nv.info._Z23jacobiOneSharedAndLocalPfPKfS1_PKiS1_i --------------------------
	.section	.nv.info._Z23jacobiOneSharedAndLocalPfPKfS1_PKiS1_i,"",@"SHT_CUDA_INFO"
	.sectionflags	@""
	.align	4


	//----- nvinfo : EIATTR_CUDA_API_VERSION
	.align		4
        /*0000*/ 	.byte	0x04, 0x37
        /*0002*/ 	.short	(.L_25 - .L_24)
.L_24:
        /*0004*/ 	.word	0x00000082


	//----- nvinfo : EIATTR_KPARAM_INFO
	.align		4
.L_25:
        /*0008*/ 	.byte	0x04, 0x17
        /*000a*/ 	.short	(.L_27 - .L_26)
.L_26:
        /*000c*/ 	.word	0x00000000
        /*0010*/ 	.short	0x0005
        /*0012*/ 	.short	0x0028
        /*0014*/ 	.byte	0x00, 0xf0, 0x11, 0x00


	//----- nvinfo : EIATTR_KPARAM_INFO
	.align		4
.L_27:
        /*0018*/ 	.byte	0x04, 0x17
        /*001a*/ 	.short	(.L_29 - .L_28)
.L_28:
        /*001c*/ 	.word	0x00000000
        /*0020*/ 	.short	0x0004
        /*0022*/ 	.short	0x0020
        /*0024*/ 	.byte	0x00, 0xf5, 0x21, 0x00


	//----- nvinfo : EIATTR_KPARAM_INFO
	.align		4
.L_29:
        /*0028*/ 	.byte	0x04, 0x17
        /*002a*/ 	.short	(.L_31 - .L_30)
.L_30:
        /*002c*/ 	.word	0x00000000
        /*0030*/ 	.short	0x0003
        /*0032*/ 	.short	0x0018
        /*0034*/ 	.byte	0x00, 0xf5, 0x21, 0x00


	//----- nvinfo : EIATTR_KPARAM_INFO
	.align		4
.L_31:
        /*0038*/ 	.byte	0x04, 0x17
        /*003a*/ 	.short	(.L_33 - .L_32)
.L_32:
        /*003c*/ 	.word	0x00000000
        /*0040*/ 	.short	0x0002
        /*0042*/ 	.short	0x0010
        /*0044*/ 	.byte	0x00, 0xf5, 0x21, 0x00


	//----- nvinfo : EIATTR_KPARAM_INFO
	.align		4
.L_33:
        /*0048*/ 	.byte	0x04, 0x17
        /*004a*/ 	.short	(.L_35 - .L_34)
.L_34:
        /*004c*/ 	.word	0x00000000
        /*0050*/ 	.short	0x0001
        /*0052*/ 	.short	0x0008
        /*0054*/ 	.byte	0x00, 0xf5, 0x21, 0x00


	//----- nvinfo : EIATTR_KPARAM_INFO
	.align		4
.L_35:
        /*0058*/ 	.byte	0x04, 0x17
        /*005a*/ 	.short	(.L_37 - .L_36)
.L_36:
        /*005c*/ 	.word	0x00000000
        /*0060*/ 	.short	0x0000
        /*0062*/ 	.short	0x0000
        /*0064*/ 	.byte	0x00, 0xf5, 0x21, 0x00


	//----- nvinfo : EIATTR_SPARSE_MMA_MASK
	.align		4
.L_37:
        /*0068*/ 	.byte	0x03, 0x50
        /*006a*/ 	.short	0x0000


	//----- nvinfo : EIATTR_MAXREG_COUNT
	.align		4
        /*006c*/ 	.byte	0x03, 0x1b
        /*006e*/ 	.short	0x00ff


	//----- nvinfo : EIATTR_NUM_BARRIERS
	.align		4
        /*0070*/ 	.byte	0x02, 0x4c
        /*0072*/ 	.byte	0x01
	.zero		1


	//----- nvinfo : EIATTR_MERCURY_ISA_VERSION
	.align		4
        /*0074*/ 	.byte	0x03, 0x5f
        /*0076*/ 	.short	0x0101


	//----- nvinfo : EIATTR_VRC_CTA_INIT_COUNT
	.align		4
        /*0078*/ 	.byte	0x02, 0x4a
	.zero		1
	.zero		1


	//----- nvinfo : EIATTR_EXIT_INSTR_OFFSETS
	.align		4
        /*007c*/ 	.byte	0x04, 0x1c
        /*007e*/ 	.short	(.L_39 - .L_38)


	//   ....[0]....
.L_38:
        /*0080*/ 	.word	0x00000140


	//   ....[1]....
        /*0084*/ 	.word	0x000004c0


	//----- nvinfo : EIATTR_CRS_STACK_SIZE
	.align		4
.L_39:
        /*0088*/ 	.byte	0x04, 0x1e
        /*008a*/ 	.short	(.L_41 - .L_40)
.L_40:
        /*008c*/ 	.word	0x00000000


	//----- nvinfo : EIATTR_CBANK_PARAM_SIZE
	.align		4
.L_41:
        /*0090*/ 	.byte	0x03, 0x19
        /*0092*/ 	.short	0x002c


	//----- nvinfo : EIATTR_PARAM_CBANK
	.align		4
        /*0094*/ 	.byte	0x04, 0x0a
        /*0096*/ 	.short	(.L_43 - .L_42)
	.align		4
.L_42:
        /*0098*/ 	.word	index@(.nv.constant0._Z23jacobiOneSharedAndLocalPfPKfS1_PKiS1_i)
        /*009c*/ 	.short	0x0380
        /*009e*/ 	.short	0x002c


	//----- nvinfo : EIATTR_SW_WAR
	.align		4
.L_43:
        /*00a0*/ 	.byte	0x04, 0x36
        /*00a2*/ 	.short	(.L_45 - .L_44)
.L_44:
        /*00a4*/ 	.word	0x00000008
.L_45:


//--------------------- .nv.info._Z15jacobiOneSharedPfPKfS1_PKiS1_i --------------------------
	.section	.nv.info._Z15jacobiOneSharedPfPKfS1_PKiS1_i,"",@"SHT_CUDA_INFO"
	.sectionflags	@""
	.align	4


	//----- nvinfo : EIATTR_CUDA_API_VERSION
	.align		4
        /*0000*/ 	.byte	0x04, 0x37
        /*0002*/ 	.short	(.L_47 - .L_46)
.L_46:
        /*0004*/ 	.word	0x00000082


	//----- nvinfo : EIATTR_KPARAM_INFO
	.align		4
.L_47:
        /*0008*/ 	.byte	0x04, 0x17
        /*000a*/ 	.short	(.L_49 - .L_48)
.L_48:
        /*000c*/ 	.word	0x00000000
        /*0010*/ 	.short	0x0005
        /*0012*/ 	.short	0x0028
        /*0014*/ 	.byte	0x00, 0xf0, 0x11, 0x00


	//----- nvinfo : EIATTR_KPARAM_INFO
	.align		4
.L_49:
        /*0018*/ 	.byte	0x04, 0x17
        /*001a*/ 	.short	(.L_51 - .L_50)
.L_50:
        /*001c*/ 	.word	0x00000000
        /*0020*/ 	.short	0x0004
        /*0022*/ 	.short	0x0020
        /*0024*/ 	.byte	0x00, 0xf5, 0x21, 0x00


	//----- nvinfo : EIATTR_KPARAM_INFO
	.align		4
.L_51:
        /*0028*/ 	.byte	0x04, 0x17
        /*002a*/ 	.short	(.L_53 - .L_52)
.L_52:
        /*002c*/ 	.word	0x00000000
        /*0030*/ 	.short	0x0003
        /*0032*/ 	.short	0x0018
        /*0034*/ 	.byte	0x00, 0xf5, 0x21, 0x00


	//----- nvinfo : EIATTR_KPARAM_INFO
	.align		4
.L_53:
        /*0038*/ 	.byte	0x04, 0x17
        /*003a*/ 	.short	(.L_55 - .L_54)
.L_54:
        /*003c*/ 	.word	0x00000000
        /*0040*/ 	.short	0x0002
        /*0042*/ 	.short	0x0010
        /*0044*/ 	.byte	0x00, 0xf5, 0x21, 0x00


	//----- nvinfo : EIATTR_KPARAM_INFO
	.align		4
.L_55:
        /*0048*/ 	.byte	0x04, 0x17
        /*004a*/ 	.short	(.L_57 - .L_56)
.L_56:
        /*004c*/ 	.word	0x00000000
        /*0050*/ 	.short	0x0001
        /*0052*/ 	.short	0x0008
        /*0054*/ 	.byte	0x00, 0xf5, 0x21, 0x00


	//----- nvinfo : EIATTR_KPARAM_INFO
	.align		4
.L_57:
        /*0058*/ 	.byte	0x04, 0x17
        /*005a*/ 	.short	(.L_59 - .L_58)
.L_58:
        /*005c*/ 	.word	0x00000000
        /*0060*/ 	.short	0x0000
        /*0062*/ 	.short	0x0000
        /*0064*/ 	.byte	0x00, 0xf5, 0x21, 0x00


	//----- nvinfo : EIATTR_SPARSE_MMA_MASK
	.align		4
.L_59:
        /*0068*/ 	.byte	0x03, 0x50
        /*006a*/ 	.short	0x0000


	//----- nvinfo : EIATTR_MAXREG_COUNT
	.align		4
        /*006c*/ 	.byte	0x03, 0x1b
        /*006e*/ 	.short	0x00ff


	//----- nvinfo : EIATTR_NUM_BARRIERS
	.align		4
        /*0070*/ 	.byte	0x02, 0x4c
        /*0072*/ 	.byte	0x01
	.zero		1


	//----- nvinfo : EIATTR_MERCURY_ISA_VERSION
	.align		4
        /*0074*/ 	.byte	0x03, 0x5f
        /*0076*/ 	.short	0x0101


	//----- nvinfo : EIATTR_VRC_CTA_INIT_COUNT
	.align		4
        /*0078*/ 	.byte	0x02, 0x4a
	.zero		1
	.zero		1


	//----- nvinfo : EIATTR_EXIT_INSTR_OFFSETS
	.align		4
        /*007c*/ 	.byte	0x04, 0x1c
        /*007e*/ 	.short	(.L_61 - .L_60)


	//   ....[0]....
.L_60:
        /*0080*/ 	.word	0x000002c0


	//   ....[1]....
        /*0084*/ 	.word	0x00000690


	//----- nvinfo : EIATTR_CRS_STACK_SIZE
	.align		4
.L_61:
        /*0088*/ 	.byte	0x04, 0x1e
        /*008a*/ 	.short	(.L_63 - .L_62)
.L_62:
        /*008c*/ 	.word	0x00000000


	//----- nvinfo : EIATTR_CBANK_PARAM_SIZE
	.align		4
.L_63:
        /*0090*/ 	.byte	0x03, 0x19
        /*0092*/ 	.short	0x002c


	//----- nvinfo : EIATTR_PARAM_CBANK
	.align		4
        /*0094*/ 	.byte	0x04, 0x0a
        /*0096*/ 	.short	(.L_65 - .L_64)
	.align		4
.L_64:
        /*0098*/ 	.word	index@(.nv.constant0._Z15jacobiOneSharedPfPKfS1_PKiS1_i)
        /*009c*/ 	.short	0x0380
        /*009e*/ 	.short	0x002c


	//----- nvinfo : EIATTR_SW_WAR
	.align		4
.L_65:
        /*00a0*/ 	.byte	0x04, 0x36
        /*00a2*/ 	.short	(.L_67 - .L_66)
.L_66:
        /*00a4*/ 	.word	0x00000008
.L_67:


//--------------------- .nv.info._Z9jacobiOnePfPKfS1_PKiS1_i --------------------------
	.section	.nv.info._Z9jacobiOnePfPKfS1_PKiS1_i,"",@"SHT_CUDA_INFO"
	.sectionflags	@""
	.align	4


	//----- nvinfo : EIATTR_CUDA_API_VERSION
	.align		4
        /*0000*/ 	.byte	0x04, 0x37
        /*0002*/ 	.short	(.L_69 - .L_68)
.L_68:
        /*0004*/ 	.word	0x00000082


	//----- nvinfo : EIATTR_KPARAM_INFO
	.align		4
.L_69:
        /*0008*/ 	.byte	0x04, 0x17
        /*000a*/ 	.short	(.L_71 - .L_70)
.L_70:
        /*000c*/ 	.word	0x00000000
        /*0010*/ 	.short	0x0005
        /*0012*/ 	.short	0x0028
        /*0014*/ 	.byte	0x00, 0xf0, 0x11, 0x00


	//----- nvinfo : EIATTR_KPARAM_INFO
	.align		4
.L_71:
        /*0018*/ 	.byte	0x04, 0x17
        /*001a*/ 	.short	(.L_73 - .L_72)
.L_72:
        /*001c*/ 	.word	0x00000000
        /*0020*/ 	.short	0x0004
        /*0022*/ 	.short	0x0020
        /*0024*/ 	.byte	0x00, 0xf5, 0x21, 0x00


	//----- nvinfo : EIATTR_KPARAM_INFO
	.align		4
.L_73:
        /*0028*/ 	.byte	0x04, 0x17
        /*002a*/ 	.short	(.L_75 - .L_74)
.L_74:
        /*002c*/ 	.word	0x00000000
        /*0030*/ 	.short	0x0003
        /*0032*/ 	.short	0x0018
        /*0034*/ 	.byte	0x00, 0xf5, 0x21, 0x00


	//----- nvinfo : EIATTR_KPARAM_INFO
	.align		4
.L_75:
        /*0038*/ 	.byte	0x04, 0x17
        /*003a*/ 	.short	(.L_77 - .L_76)
.L_76:
        /*003c*/ 	.word	0x00000000
        /*0040*/ 	.short	0x0002
        /*0042*/ 	.short	0x0010
        /*0044*/ 	.byte	0x00, 0xf5, 0x21, 0x00


	//----- nvinfo : EIATTR_KPARAM_INFO
	.align		4
.L_77:
        /*0048*/ 	.byte	0x04, 0x17
        /*004a*/ 	.short	(.L_79 - .L_78)
.L_78:
        /*004c*/ 	.word	0x00000000
        /*0050*/ 	.short	0x0001
        /*0052*/ 	.short	0x0008
        /*0054*/ 	.byte	0x00, 0xf5, 0x21, 0x00


	//----- nvinfo : EIATTR_KPARAM_INFO
	.align		4
.L_79:
        /*0058*/ 	.byte	0x04, 0x17
        /*005a*/ 	.short	(.L_81 - .L_80)
.L_80:
        /*005c*/ 	.word	0x00000000
        /*0060*/ 	.short	0x0000
        /*0062*/ 	.short	0x0000
        /*0064*/ 	.byte	0x00, 0xf5, 0x21, 0x00


	//----- nvinfo : EIATTR_SPARSE_MMA_MASK
	.align		4
.L_81:
        /*0068*/ 	.byte	0x03, 0x50
        /*006a*/ 	.short	0x0000


	//----- nvinfo : EIATTR_MAXREG_COUNT
	.align		4
        /*006c*/ 	.byte	0x03, 0x1b
        /*006e*/ 	.short	0x00ff


	//----- nvinfo : EIATTR_NUM_BARRIERS
	.align		4
        /*0070*/ 	.byte	0x02, 0x4c
        /*0072*/ 	.byte	0x01
	.zero		1


	//----- nvinfo : EIATTR_MERCURY_ISA_VERSION
	.align		4
        /*0074*/ 	.byte	0x03, 0x5f
        /*0076*/ 	.short	0x0101


	//----- nvinfo : EIATTR_VRC_CTA_INIT_COUNT
	.align		4
        /*0078*/ 	.byte	0x02, 0x4a
	.zero		1
	.zero		1


	//----- nvinfo : EIATTR_EXIT_INSTR_OFFSETS
	.align		4
        /*007c*/ 	.byte	0x04, 0x1c
        /*007e*/ 	.short	(.L_83 - .L_82)


	//   ....[0]....
.L_82:
        /*0080*/ 	.word	0x00000040


	//   ....[1]....
        /*0084*/ 	.word	0x000004e0


	//----- nvinfo : EIATTR_CRS_STACK_SIZE
	.align		4
.L_83:
        /*0088*/ 	.byte	0x04, 0x1e
        /*008a*/ 	.short	(.L_85 - .L_84)
.L_84:
        /*008c*/ 	.word	0x00000000


	//----- nvinfo : EIATTR_CBANK_PARAM_SIZE
	.align		4
.L_85:
        /*0090*/ 	.byte	0x03, 0x19
        /*0092*/ 	.short	0x002c


	//----- nvinfo : EIATTR_PARAM_CBANK
	.align		4
        /*0094*/ 	.byte	0x04, 0x0a
        /*0096*/ 	.short	(.L_87 - .L_86)
	.align		4
.L_86:
        /*0098*/ 	.word	index@(.nv.constant0._Z9jacobiOnePfPKfS1_PKiS1_i)
        /*009c*/ 	.short	0x0380
        /*009e*/ 	.short	0x002c


	//----- nvinfo : EIATTR_SW_WAR
	.align		4
.L_87:
        /*00a0*/ 	.byte	0x04, 0x36
        /*00a2*/ 	.short	(.L_89 - .L_88)
.L_88:
        /*00a4*/ 	.word	0x00000008
.L_89:


//--------------------- .nv.callgraph             --------------------------
	.section	.nv.callgraph,"",@"SHT_CUDA_CALLGRAPH"
	.align	4
	.sectionentsize	8
	.align		4
        /*0000*/ 	.word	0x00000000
	.align		4
        /*0004*/ 	.word	0xffffffff
	.align		4
        /*0008*/ 	.word	0x00000000
	.align		4
        /*000c*/ 	.word	0xfffffffe
	.align		4
        /*0010*/ 	.word	0x00000000
	.align		4
        /*0014*/ 	.word	0xfffffffd
	.align		4
        /*0018*/ 	.word	0x00000000
	.align		4
        /*001c*/ 	.word	0xfffffffc


//--------------------- .text._Z23jacobiOneSharedAndLocalPfPKfS1_PKiS1_i --------------------------
	.section	.text._Z23jacobiOneSharedAndLocalPfPKfS1_PKiS1_i,"ax",@progbits
	.align	128
        .global         _Z23jacobiOneSharedAndLocalPfPKfS1_PKiS1_i
        .type           _Z23jacobiOneSharedAndLocalPfPKfS1_PKiS1_i,@function
        .size           _Z23jacobiOneSharedAndLocalPfPKfS1_PKiS1_i,(.L_x_51 - _Z23jacobiOneSharedAndLocalPfPKfS1_PKiS1_i)
        .other          _Z23jacobiOneSharedAndLocalPfPKfS1_PKiS1_i,@"STO_CUDA_ENTRY STV_DEFAULT"
_Z23jacobiOneSharedAndLocalPfPKfS1_PKiS1_i:
.text._Z23jacobiOneSharedAndLocalPfPKfS1_PKiS1_i:
[----:B------:R-:W-:Y:S01]  /*0000*/  LDC R1, c[0x0][0x37c] ;  /* 0x0000df00ff017b82 */ /* 0x000fe20000000800 */
[----:B------:R-:W0:Y:S07]  /*0010*/  S2R R11, SR_TID.X ;  /* 0x00000000000b7919 */ /* 0x000e2e0000002100 */
[----:B------:R-:W0:Y:S01]  /*0020*/  LDC.64 R4, c[0x0][0x380] ;  /* 0x0000e000ff047b82 */ /* 0x000e220000000a00 */
[----:B------:R-:W1:Y:S01]  /*0030*/  LDCU.64 UR6, c[0x0][0x358] ;  /* 0x00006b00ff0677ac */ /* 0x000e620008000a00 */
[----:B------:R-:W2:Y:S06]  /*0040*/  LDCU UR8, c[0x0][0x3a8] ;  /* 0x00007500ff0877ac */ /* 0x000eac0008000800 */
[----:B------:R-:W3:Y:S08]  /*0050*/  S2UR UR5, SR_CgaCtaId ;  /* 0x00000000000579c3 */ /* 0x000ef00000008800 */
[----:B------:R-:W4:Y:S08]  /*0060*/  LDC.64 R12, c[0x0][0x390] ;  /* 0x0000e400ff0c7b82 */ /* 0x000f300000000a00 */
[----:B------:R-:W5:Y:S01]  /*0070*/  LDC.64 R14, c[0x0][0x398] ;  /* 0x0000e600ff0e7b82 */ /* 0x000f620000000a00 */
[----:B0-----:R-:W-:-:S07]  /*0080*/  IMAD.WIDE.U32 R4, R11, 0x4, R4 ;  /* 0x000000040b047825 */ /* 0x001fce00078e0004 */
[----:B------:R-:W0:Y:S01]  /*0090*/  LDC.64 R2, c[0x0][0x388] ;  /* 0x0000e200ff027b82 */ /* 0x000e220000000a00 */
[----:B-1----:R-:W5:Y:S01]  /*00a0*/  LDG.E R9, desc[UR6][R4.64] ;  /* 0x0000000604097981 */ /* 0x002f62000c1e1900 */
[----:B------:R-:W-:Y:S01]  /*00b0*/  UMOV UR4, 0x400 ;  /* 0x0000040000047882 */ /* 0x000fe20000000000 */
[----:B--2---:R-:W-:Y:S01]  /*00c0*/  ISETP.GE.AND P0, PT, R11, UR8, PT ;  /* 0x000000080b007c0c */ /* 0x004fe2000bf06270 */
[----:B---3--:R-:W-:-:S04]  /*00d0*/  ULEA UR4, UR5, UR4, 0x18 ;  /* 0x0000000405047291 */ /* 0x008fc8000f8ec0ff */
[----:B------:R-:W1:Y:S01]  /*00e0*/  LDC.64 R16, c[0x0][0x3a0] ;  /* 0x0000e800ff107b82 */ /* 0x000e620000000a00 */
[C---:B------:R-:W-:Y:S01]  /*00f0*/  IMAD.SHL.U32 R7, R11.reuse, 0x2, RZ ;  /* 0x000000020b077824 */ /* 0x040fe200078e00ff */
[----:B------:R-:W-:-:S03]  /*0100*/  LEA R6, R11, UR4, 0x2 ;  /* 0x000000040b067c11 */ /* 0x000fc6000f8e10ff */
[----:B----4-:R-:W-:-:S04]  /*0110*/  IMAD.WIDE.U32 R12, R7, 0x4, R12 ;  /* 0x00000004070c7825 */ /* 0x010fc800078e000c */
[----:B-----5:R-:W-:Y:S01]  /*0120*/  IMAD.WIDE.U32 R14, R7, 0x4, R14 ;  /* 0x00000004070e7825 */ /* 0x020fe200078e000e */
[----:B------:R2:W-:Y:S01]  /*0130*/  STS [R6], R9 ;  /* 0x0000000906007388 */ /* 0x0005e20000000800 */
[----:B01----:R-:W-:Y:S05]  /*0140*/  @P0 EXIT ;  /* 0x000000000000094d */ /* 0x003fea0003800000 */
[C---:B------:R-:W-:Y:S01]  /*0150*/  IMAD.WIDE.U32 R2, R11.reuse, 0x4, R2 ;  /* 0x000000040b027825 */ /* 0x040fe200078e0002 */
[----:B--2---:R-:W2:Y:S03]  /*0160*/  LDG.E R9, desc[UR6][R14.64] ;  /* 0x000000060e097981 */ /* 0x004ea6000c1e1900 */
[----:B------:R-:W-:Y:S01]  /*0170*/  IMAD.WIDE.U32 R16, R11, 0x4, R16 ;  /* 0x000000040b107825 */ /* 0x000fe200078e0010 */
[----:B------:R-:W3:Y:S04]  /*0180*/  LDG.E R10, desc[UR6][R14.64+0x4] ;  /* 0x000004060e0a7981 */ /* 0x000ee8000c1e1900 */
[----:B------:R0:W5:Y:S04]  /*0190*/  LDG.E R0, desc[UR6][R12.64] ;  /* 0x000000060c007981 */ /* 0x000168000c1e1900 */
[----:B------:R0:W5:Y:S04]  /*01a0*/  LDG.E R7, desc[UR6][R12.64+0x4] ;  /* 0x000004060c077981 */ /* 0x000168000c1e1900 */
[----:B------:R0:W5:Y:S04]  /*01b0*/  LDG.E R3, desc[UR6][R2.64] ;  /* 0x0000000602037981 */ /* 0x000168000c1e1900 */
[----:B------:R0:W5:Y:S01]  /*01c0*/  LDG.E R8, desc[UR6][R16.64] ;  /* 0x0000000610087981 */ /* 0x000162000c1e1900 */
[----:B--2---:R-:W-:-:S02]  /*01d0*/  LEA R9, R9, UR4, 0x2 ;  /* 0x0000000409097c11 */ /* 0x004fc4000f8e10ff */
[----:B---3--:R-:W-:Y:S01]  /*01e0*/  LEA R10, R10, UR4, 0x2 ;  /* 0x000000040a0a7c11 */ /* 0x008fe2000f8e10ff */
[----:B0-----:R-:W-:-:S06]  /*01f0*/  UMOV UR4, URZ ;  /* 0x000000ff00047c82 */ /* 0x001fcc0008000000 */
.L_x_4:
[----:B0-----:R-:W0:Y:S01]  /*0200*/  LDS R11, [R9] ;  /* 0x00000000090b7984 */ /* 0x001e220000000800 */
[----:B-----5:R-:W1:Y:S01]  /*0210*/  MUFU.RCP R14, R3 ;  /* 0x00000003000e7308 */ /* 0x020e620000001000 */
[----:B------:R-:W-:Y:S01]  /*0220*/  UIADD3 UR4, UPT, UPT, UR4, 0x2, URZ ;  /* 0x0000000204047890 */ /* 0x000fe2000fffe0ff */
[----:B------:R-:W-:Y:S01]  /*0230*/  BSSY.RECONVERGENT B0, `(.L_x_0) ;  /* 0x000000f000007945 */ /* 0x000fe20003800200 */
[----:B------:R-:W2:Y:S02]  /*0240*/  LDS R12, [R10] ;  /* 0x000000000a0c7984 */ /* 0x000ea40000000800 */
[----:B------:R-:W-:Y:S01]  /*0250*/  UISETP.NE.AND UP0, UPT, UR4, 0x1e, UPT ;  /* 0x0000001e0400788c */ /* 0x000fe2000bf05270 */
[----:B-1----:R-:W-:-:S04]  /*0260*/  FFMA R13, -R3, R14, 1 ;  /* 0x3f800000030d7423 */ /* 0x002fc8000000010e */
[----:B------:R-:W-:Y:S01]  /*0270*/  FFMA R13, R14, R13, R14 ;  /* 0x0000000d0e0d7223 */ /* 0x000fe2000000000e */
[----:B0-----:R-:W-:-:S04]  /*0280*/  FFMA R2, R0, R11, RZ ;  /* 0x0000000b00027223 */ /* 0x001fc800000000ff */
[----:B--2---:R-:W-:-:S04]  /*0290*/  FFMA R11, R7, R12, R2 ;  /* 0x0000000c070b7223 */ /* 0x004fc80000000002 */
[----:B------:R-:W-:-:S04]  /*02a0*/  FADD R2, R8, -R11 ;  /* 0x8000000b08027221 */ /* 0x000fc80000000000 */
[----:B------:R-:W0:Y:S01]  /*02b0*/  FCHK P0, R2, R3 ;  /* 0x0000000302007302 */ /* 0x000e220000000000 */
[----:B------:R-:W-:-:S04]  /*02c0*/  FFMA R12, R2, R13, RZ ;  /* 0x0000000d020c7223 */ /* 0x000fc800000000ff */
[----:B------:R-:W-:-:S04]  /*02d0*/  FFMA R11, -R3, R12, R2 ;  /* 0x0000000c030b7223 */ /* 0x000fc80000000102 */
[----:B------:R-:W-:Y:S01]  /*02e0*/  FFMA R11, R13, R11, R12 ;  /* 0x0000000b0d0b7223 */ /* 0x000fe2000000000c */
[----:B0-----:R-:W-:Y:S06]  /*02f0*/  @!P0 BRA `(.L_x_1) ;  /* 0x0000000000088947 */ /* 0x001fec0003800000 */
[----:B------:R-:W-:-:S07]  /*0300*/  MOV R12, 0x320 ;  /* 0x00000320000c7802 */ /* 0x000fce0000000f00 */
[----:B------:R-:W-:Y:S05]  /*0310*/  CALL.REL.NOINC `($__internal_0_$__cuda_sm3x_div_rn_noftz_f32_slowpath) ;  /* 0x00000000006c7944 */ /* 0x000fea0003c00000 */
.L_x_1:
[----:B------:R-:W-:Y:S05]  /*0320*/  BSYNC.RECONVERGENT B0 ;  /* 0x0000000000007941 */ /* 0x000fea0003800200 */
.L_x_0:
[----:B------:R-:W-:Y:S01]  /*0330*/  STS [R6], R11 ;  /* 0x0000000b06007388 */ /* 0x000fe20000000800 */
[----:B------:R-:W0:Y:S01]  /*0340*/  MUFU.RCP R14, R3 ;  /* 0x00000003000e7308 */ /* 0x000e220000001000 */
[----:B------:R-:W-:Y:S01]  /*0350*/  BSSY.RECONVERGENT B0, `(.L_x_2) ;  /* 0x0000011000007945 */ /* 0x000fe20003800200 */
[----:B------:R-:W-:Y:S01]  /*0360*/  BAR.SYNC.DEFER_BLOCKING 0x0 ;  /* 0x0000000000007b1d */ /* 0x000fe20000010000 */
[----:B0-----:R-:W-:-:S05]  /*0370*/  FFMA R15, -R3, R14, 1 ;  /* 0x3f800000030f7423 */ /* 0x001fca000000010e */
[----:B------:R-:W0:Y:S04]  /*0380*/  LDS R13, [R9] ;  /* 0x00000000090d7984 */ /* 0x000e280000000800 */
[----:B------:R-:W1:Y:S01]  /*0390*/  LDS R12, [R10] ;  /* 0x000000000a0c7984 */ /* 0x000e620000000800 */
[----:B0-----:R-:W-:-:S04]  /*03a0*/  FFMA R2, R0, R13, RZ ;  /* 0x0000000d00027223 */ /* 0x001fc800000000ff */
[----:B-1----:R-:W-:Y:S01]  /*03b0*/  FFMA R13, R7, R12, R2 ;  /* 0x0000000c070d7223 */ /* 0x002fe20000000002 */
[----:B------:R-:W-:-:S03]  /*03c0*/  FFMA R2, R14, R15, R14 ;  /* 0x0000000f0e027223 */ /* 0x000fc6000000000e */
[----:B------:R-:W-:-:S04]  /*03d0*/  FADD R12, R8, -R13 ;  /* 0x8000000d080c7221 */ /* 0x000fc80000000000 */
[----:B------:R-:W0:Y:S01]  /*03e0*/  FCHK P0, R12, R3 ;  /* 0x000000030c007302 */ /* 0x000e220000000000 */
[----:B------:R-:W-:-:S04]  /*03f0*/  FFMA R11, R2, R12, RZ ;  /* 0x0000000c020b7223 */ /* 0x000fc800000000ff */
[----:B------:R-:W-:-:S04]  /*0400*/  FFMA R14, -R3, R11, R12 ;  /* 0x0000000b030e7223 */ /* 0x000fc8000000010c */
[----:B------:R-:W-:Y:S01]  /*0410*/  FFMA R11, R2, R14, R11 ;  /* 0x0000000e020b7223 */ /* 0x000fe2000000000b */
[----:B0-----:R-:W-:Y:S06]  /*0420*/  @!P0 BRA `(.L_x_3) ;  /* 0x00000000000c8947 */ /* 0x001fec0003800000 */
[----:B------:R-:W-:Y:S01]  /*0430*/  IMAD.MOV.U32 R2, RZ, RZ, R12 ;  /* 0x000000ffff027224 */ /* 0x000fe200078e000c */
[----:B------:R-:W-:-:S07]  /*0440*/  MOV R12, 0x460 ;  /* 0x00000460000c7802 */ /* 0x000fce0000000f00 */
[----:B------:R-:W-:Y:S05]  /*0450*/  CALL.REL.NOINC `($__internal_0_$__cuda_sm3x_div_rn_noftz_f32_slowpath) ;  /* 0x00000000001c7944 */ /* 0x000fea0003c00000 */
.L_x_3:
[----:B------:R-:W-:Y:S05]  /*0460*/  BSYNC.RECONVERGENT B0 ;  /* 0x0000000000007941 */ /* 0x000fea0003800200 */
.L_x_2:
[----:B------:R0:W-:Y:S01]  /*0470*/  STS [R6], R11 ;  /* 0x0000000b06007388 */ /* 0x0001e20000000800 */
[----:B------:R-:W-:Y:S06]  /*0480*/  BAR.SYNC.DEFER_BLOCKING 0x0 ;  /* 0x0000000000007b1d */ /* 0x000fec0000010000 */
[----:B------:R-:W-:Y:S05]  /*0490*/  BRA.U UP0, `(.L_x_4) ;  /* 0xfffffffd00587547 */ /* 0x000fea000b83ffff */
[----:B------:R-:W1:Y:S04]  /*04a0*/  LDS R3, [R6] ;  /* 0x0000000006037984 */ /* 0x000e680000000800 */
[----:B-1----:R-:W-:Y:S01]  /*04b0*/  STG.E desc[UR6][R4.64], R3 ;  /* 0x0000000304007986 */ /* 0x002fe2000c101906 */
[----:B------:R-:W-:Y:S05]  /*04c0*/  EXIT ;  /* 0x000000000000794d */ /* 0x000fea0003800000 */
        .weak           $__internal_0_$__cuda_sm3x_div_rn_noftz_f32_slowpath
        .type           $__internal_0_$__cuda_sm3x_div_rn_noftz_f32_slowpath,@function
        .size           $__internal_0_$__cuda_sm3x_div_rn_noftz_f32_slowpath,(.L_x_51 - $__internal_0_$__cuda_sm3x_div_rn_noftz_f32_slowpath)
$__internal_0_$__cuda_sm3x_div_rn_noftz_f32_slowpath:
[--C-:B------:R-:W-:Y:S01]  /*04d0*/  SHF.R.U32.HI R13, RZ, 0x17, R3.reuse ;  /* 0x00000017ff0d7819 */ /* 0x100fe20000011603 */
[----:B------:R-:W-:Y:S01]  /*04e0*/  BSSY.RECONVERGENT B1, `(.L_x_5) ;  /* 0x0000063000017945 */ /* 0x000fe20003800200 */
[----:B------:R-:W-:Y:S01]  /*04f0*/  SHF.R.U32.HI R11, RZ, 0x17, R2 ;  /* 0x00000017ff0b7819 */ /* 0x000fe20000011602 */
[----:B------:R-:W-:Y:S01]  /*0500*/  IMAD.MOV.U32 R15, RZ, RZ, R3 ;  /* 0x000000ffff0f7224 */ /* 0x000fe200078e0003 */
[----:B------:R-:W-:Y:S02]  /*0510*/  LOP3.LUT R13, R13, 0xff, RZ, 0xc0, !PT ;  /* 0x000000ff0d0d7812 */ /* 0x000fe400078ec0ff */
[----:B------:R-:W-:-:S03]  /*0520*/  LOP3.LUT R18, R11, 0xff, RZ, 0xc0, !PT ;  /* 0x000000ff0b127812 */ /* 0x000fc600078ec0ff */
[----:B------:R-:W-:Y:S02]  /*0530*/  VIADD R16, R13, 0xffffffff ;  /* 0xffffffff0d107836 */ /* 0x000fe40000000000 */
[----:B------:R-:W-:-:S03]  /*0540*/  VIADD R14, R18, 0xffffffff ;  /* 0xffffffff120e7836 */ /* 0x000fc60000000000 */
[----:B------:R-:W-:-:S04]  /*0550*/  ISETP.GT.U32.AND P0, PT, R16, 0xfd, PT ;  /* 0x000000fd1000780c */ /* 0x000fc80003f04070 */
[----:B------:R-:W-:-:S13]  /*0560*/  ISETP.GT.U32.OR P0, PT, R14, 0xfd, P0 ;  /* 0x000000fd0e00780c */ /* 0x000fda0000704470 */
[----:B------:R-:W-:Y:S01]  /*0570*/  @!P0 IMAD.MOV.U32 R11, RZ, RZ, RZ ;  /* 0x000000ffff0b8224 */ /* 0x000fe200078e00ff */
[----:B------:R-:W-:Y:S06]  /*0580*/  @!P0 BRA `(.L_x_6) ;  /* 0x00000000005c8947 */ /* 0x000fec0003800000 */
[----:B------:R-:W-:Y:S02]  /*0590*/  FSETP.GTU.FTZ.AND P0, PT, |R2|, +INF , PT ;  /* 0x7f8000000200780b */ /* 0x000fe40003f1c200 */
[----:B------:R-:W-:-:S04]  /*05a0*/  FSETP.GTU.FTZ.AND P1, PT, |R3|, +INF , PT ;  /* 0x7f8000000300780b */ /* 0x000fc80003f3c200 */
[----:B------:R-:W-:-:S13]  /*05b0*/  PLOP3.LUT P0, PT, P0, P1, PT, 0xf8, 0x8f ;  /* 0x00000000008f781c */ /* 0x000fda0000703f70 */
[----:B------:R-:W-:Y:S05]  /*05c0*/  @P0 BRA `(.L_x_7) ;  /* 0x00000004004c0947 */ /* 0x000fea0003800000 */
[----:B------:R-:W-:-:S13]  /*05d0*/  LOP3.LUT P0, RZ, R15, 0x7fffffff, R2, 0xc8, !PT ;  /* 0x7fffffff0fff7812 */ /* 0x000fda000780c802 */
[----:B------:R-:W-:Y:S05]  /*05e0*/  @!P0 BRA `(.L_x_8) ;  /* 0x00000004003c8947 */ /* 0x000fea0003800000 */
[C---:B------:R-:W-:Y:S02]  /*05f0*/  FSETP.NEU.FTZ.AND P2, PT, |R2|.reuse, +INF , PT ;  /* 0x7f8000000200780b */ /* 0x040fe40003f5d200 */
[----:B------:R-:W-:Y:S02]  /*0600*/  FSETP.NEU.FTZ.AND P1, PT, |R3|, +INF , PT ;  /* 0x7f8000000300780b */ /* 0x000fe40003f3d200 */
[----:B------:R-:W-:-:S11]  /*0610*/  FSETP.NEU.FTZ.AND P0, PT, |R2|, +INF , PT ;  /* 0x7f8000000200780b */ /* 0x000fd60003f1d200 */
[----:B------:R-:W-:Y:S05]  /*0620*/  @!P1 BRA !P2, `(.L_x_8) ;  /* 0x00000004002c9947 */ /* 0x000fea0005000000 */
[----:B------:R-:W-:-:S04]  /*0630*/  LOP3.LUT P2, RZ, R2, 0x7fffffff, RZ, 0xc0, !PT ;  /* 0x7fffffff02ff7812 */ /* 0x000fc8000784c0ff */
[----:B------:R-:W-:-:S13]  /*0640*/  PLOP3.LUT P1, PT, P1, P2, PT, 0x2f, 0xf2 ;  /* 0x0000000000f2781c */ /* 0x000fda0000f24577 */
[----:B------:R-:W-:Y:S05]  /*0650*/  @P1 BRA `(.L_x_9) ;  /* 0x0000000400181947 */ /* 0x000fea0003800000 */
[----:B------:R-:W-:-:S04]  /*0660*/  LOP3.LUT P1, RZ, R15, 0x7fffffff, RZ, 0xc0, !PT ;  /* 0x7fffffff0fff7812 */ /* 0x000fc8000782c0ff */
[----:B------:R-:W-:-:S13]  /*0670*/  PLOP3.LUT P0, PT, P0, P1, PT, 0x2f, 0xf2 ;  /* 0x0000000000f2781c */ /* 0x000fda0000702577 */
[----:B------:R-:W-:Y:S05]  /*0680*/  @P0 BRA `(.L_x_10) ;  /* 0x0000000400000947 */ /* 0x000fea0003800000 */
[----:B------:R-:W-:Y:S02]  /*0690*/  ISETP.GE.AND P0, PT, R14, RZ, PT ;  /* 0x000000ff0e00720c */ /* 0x000fe40003f06270 */
[----:B------:R-:W-:-:S11]  /*06a0*/  ISETP.GE.AND P1, PT, R16, RZ, PT ;  /* 0x000000ff1000720c */ /* 0x000fd60003f26270 */
[----:B------:R-:W-:Y:S02]  /*06b0*/  @P0 IMAD.MOV.U32 R11, RZ, RZ, RZ ;  /* 0x000000ffff0b0224 */ /* 0x000fe400078e00ff */
[----:B------:R-:W-:Y:S01]  /*06c0*/  @!P0 FFMA R2, R2, 1.84467440737095516160e+19, RZ ;  /* 0x5f80000002028823 */ /* 0x000fe200000000ff */
[----:B------:R-:W-:Y:S02]  /*06d0*/  @!P0 IMAD.MOV.U32 R11, RZ, RZ, -0x40 ;  /* 0xffffffc0ff0b8424 */ /* 0x000fe400078e00ff */
[----:B------:R-:W-:Y:S02]  /*06e0*/  @!P1 FFMA R15, R3, 1.84467440737095516160e+19, RZ ;  /* 0x5f800000030f9823 */ /* 0x000fe400000000ff */
[----:B------:R-:W-:-:S07]  /*06f0*/  @!P1 VIADD R11, R11, 0x40 ;  /* 0x000000400b0b9836 */ /* 0x000fce0000000000 */
.L_x_6:
[----:B------:R-:W-:Y:S01]  /*0700*/  LEA R14, R13, 0xc0800000, 0x17 ;  /* 0xc08000000d0e7811 */ /* 0x000fe200078eb8ff */
[----:B------:R-:W-:Y:S04]  /*0710*/  BSSY.RECONVERGENT B2, `(.L_x_11) ;  /* 0x0000036000027945 */ /* 0x000fe80003800200 */
[----:B------:R-:W-:Y:S01]  /*0720*/  IMAD.IADD R16, R15, 0x1, -R14 ;  /* 0x000000010f107824 */ /* 0x000fe200078e0a0e */
[----:B------:R-:W-:-:S03]  /*0730*/  IADD3 R14, PT, PT, R18, -0x7f, RZ ;  /* 0xffffff81120e7810 */ /* 0x000fc60007ffe0ff */
[----:B------:R-:W0:Y:S01]  /*0740*/  MUFU.RCP R15, R16 ;  /* 0x00000010000f7308 */ /* 0x000e220000001000 */
[----:B------:R-:W-:Y:S01]  /*0750*/  FADD.FTZ R17, -R16, -RZ ;  /* 0x800000ff10117221 */ /* 0x000fe20000010100 */
[C---:B------:R-:W-:Y:S01]  /*0760*/  IMAD R2, R14.reuse, -0x800000, R2 ;  /* 0xff8000000e027824 */ /* 0x040fe200078e0202 */
[----:B------:R-:W-:-:S05]  /*0770*/  IADD3 R14, PT, PT, R14, 0x7f, -R13 ;  /* 0x0000007f0e0e7810 */ /* 0x000fca0007ffe80d */
[----:B------:R-:W-:Y:S02]  /*0780*/  IMAD.IADD R14, R14, 0x1, R11 ;  /* 0x000000010e0e7824 */ /* 0x000fe400078e020b */
[----:B0-----:R-:W-:-:S04]  /*0790*/  FFMA R18, R15, R17, 1 ;  /* 0x3f8000000f127423 */ /* 0x001fc80000000011 */
[----:B------:R-:W-:-:S04]  /*07a0*/  FFMA R15, R15, R18, R15 ;  /* 0x000000120f0f7223 */ /* 0x000fc8000000000f */
[----:B------:R-:W-:-:S04]  /*07b0*/  FFMA R18, R2, R15, RZ ;  /* 0x0000000f02127223 */ /* 0x000fc800000000ff */
[----:B------:R-:W-:-:S04]  /*07c0*/  FFMA R19, R17, R18, R2 ;  /* 0x0000001211137223 */ /* 0x000fc80000000002 */
[----:B------:R-:W-:-:S04]  /*07d0*/  FFMA R18, R15, R19, R18 ;  /* 0x000000130f127223 */ /* 0x000fc80000000012 */
[----:B------:R-:W-:-:S04]  /*07e0*/  FFMA R17, R17, R18, R2 ;  /* 0x0000001211117223 */ /* 0x000fc80000000002 */
[----:B------:R-:W-:-:S05]  /*07f0*/  FFMA R2, R15, R17, R18 ;  /* 0x000000110f027223 */ /* 0x000fca0000000012 */
[----:B------:R-:W-:-:S04]  /*0800*/  SHF.R.U32.HI R13, RZ, 0x17, R2 ;  /* 0x00000017ff0d7819 */ /* 0x000fc80000011602 */
[----:B------:R-:W-:-:S05]  /*0810*/  LOP3.LUT R13, R13, 0xff, RZ, 0xc0, !PT ;  /* 0x000000ff0d0d7812 */ /* 0x000fca00078ec0ff */
[----:B------:R-:W-:-:S04]  /*0820*/  IMAD.IADD R19, R13, 0x1, R14 ;  /* 0x000000010d137824 */ /* 0x000fc800078e020e */
[----:B------:R-:W-:-:S05]  /*0830*/  VIADD R11, R19, 0xffffffff ;  /* 0xffffffff130b7836 */ /* 0x000fca0000000000 */
[----:B------:R-:W-:-:S13]  /*0840*/  ISETP.GE.U32.AND P0, PT, R11, 0xfe, PT ;  /* 0x000000fe0b00780c */ /* 0x000fda0003f06070 */
[----:B------:R-:W-:Y:S05]  /*0850*/  @!P0 BRA `(.L_x_12) ;  /* 0x0000000000808947 */ /* 0x000fea0003800000 */
[----:B------:R-:W-:-:S13]  /*0860*/  ISETP.GT.AND P0, PT, R19, 0xfe, PT ;  /* 0x000000fe1300780c */ /* 0x000fda0003f04270 */
[----:B------:R-:W-:Y:S05]  /*0870*/  @P0 BRA `(.L_x_13) ;  /* 0x00000000006c0947 */ /* 0x000fea0003800000 */
[----:B------:R-:W-:-:S13]  /*0880*/  ISETP.GE.AND P0, PT, R19, 0x1, PT ;  /* 0x000000011300780c */ /* 0x000fda0003f06270 */
[----:B------:R-:W-:Y:S05]  /*0890*/  @P0 BRA `(.L_x_14) ;  /* 0x0000000000740947 */ /* 0x000fea0003800000 */
[----:B------:R-:W-:Y:S02]  /*08a0*/  ISETP.GE.AND P0, PT, R19, -0x18, PT ;  /* 0xffffffe81300780c */ /* 0x000fe40003f06270 */
[----:B------:R-:W-:-:S11]  /*08b0*/  LOP3.LUT R2, R2, 0x80000000, RZ, 0xc0, !PT ;  /* 0x8000000002027812 */ /* 0x000fd600078ec0ff */
[----:B------:R-:W-:Y:S05]  /*08c0*/  @!P0 BRA `(.L_x_14) ;  /* 0x0000000000688947 */ /* 0x000fea0003800000 */
[-CC-:B------:R-:W-:Y:S01]  /*08d0*/  FFMA.RZ R11, R15, R17.reuse, R18.reuse ;  /* 0x000000110f0b7223 */ /* 0x180fe2000000c012 */
[----:B------:R-:W-:Y:S02]  /*08e0*/  VIADD R16, R19, 0x20 ;  /* 0x0000002013107836 */ /* 0x000fe40000000000 */
[-CC-:B------:R-:W-:Y:S01]  /*08f0*/  FFMA.RM R14, R15, R17.reuse, R18.reuse ;  /* 0x000000110f0e7223 */ /* 0x180fe20000004012 */
[----:B------:R-:W-:Y:S02]  /*0900*/  ISETP.NE.AND P2, PT, R19, RZ, PT ;  /* 0x000000ff1300720c */ /* 0x000fe40003f45270 */
[----:B------:R-:W-:Y:S01]  /*0910*/  LOP3.LUT R13, R11, 0x7fffff, RZ, 0xc0, !PT ;  /* 0x007fffff0b0d7812 */ /* 0x000fe200078ec0ff */
[----:B------:R-:W-:Y:S01]  /*0920*/  FFMA.RP R11, R15, R17, R18 ;  /* 0x000000110f0b7223 */ /* 0x000fe20000008012 */
[----:B------:R-:W-:Y:S01]  /*0930*/  IMAD.MOV R15, RZ, RZ, -R19 ;  /* 0x000000ffff0f7224 */ /* 0x000fe200078e0a13 */
[----:B------:R-:W-:Y:S02]  /*0940*/  ISETP.NE.AND P1, PT, R19, RZ, PT ;  /* 0x000000ff1300720c */ /* 0x000fe40003f25270 */
[----:B------:R-:W-:-:S02]  /*0950*/  LOP3.LUT R13, R13, 0x800000, RZ, 0xfc, !PT ;  /* 0x008000000d0d7812 */ /* 0x000fc400078efcff */
[----:B------:R-:W-:Y:S02]  /*0960*/  FSETP.NEU.FTZ.AND P0, PT, R11, R14, PT ;  /* 0x0000000e0b00720b */ /* 0x000fe40003f1d000 */
[----:B------:R-:W-:Y:S02]  /*0970*/  SHF.L.U32 R16, R13, R16, RZ ;  /* 0x000000100d107219 */ /* 0x000fe400000006ff */
[----:B------:R-:W-:Y:S02]  /*0980*/  SEL R14, R15, RZ, P2 ;  /* 0x000000ff0f0e7207 */ /* 0x000fe40001000000 */
[----:B------:R-:W-:Y:S02]  /*0990*/  ISETP.NE.AND P1, PT, R16, RZ, P1 ;  /* 0x000000ff1000720c */ /* 0x000fe40000f25270 */
[----:B------:R-:W-:Y:S02]  /*09a0*/  SHF.R.U32.HI R14, RZ, R14, R13 ;  /* 0x0000000eff0e7219 */ /* 0x000fe4000001160d */
[----:B------:R-:W-:-:S02]  /*09b0*/  PLOP3.LUT P0, PT, P0, P1, PT, 0xf8, 0x8f ;  /* 0x00000000008f781c */ /* 0x000fc40000703f70 */
[----:B------:R-:W-:Y:S02]  /*09c0*/  SHF.R.U32.HI R16, RZ, 0x1, R14 ;  /* 0x00000001ff107819 */ /* 0x000fe4000001160e */
[----:B------:R-:W-:-:S04]  /*09d0*/  SEL R11, RZ, 0x1, !P0 ;  /* 0x00000001ff0b7807 */ /* 0x000fc80004000000 */
[----:B------:R-:W-:-:S04]  /*09e0*/  LOP3.LUT R11, R11, 0x1, R16, 0xf8, !PT ;  /* 0x000000010b0b7812 */ /* 0x000fc800078ef810 */
[----:B------:R-:W-:-:S04]  /*09f0*/  LOP3.LUT R11, R11, R14, RZ, 0xc0, !PT ;  /* 0x0000000e0b0b7212 */ /* 0x000fc800078ec0ff */
[----:B------:R-:W-:-:S04]  /*0a00*/  IADD3 R11, PT, PT, R16, R11, RZ ;  /* 0x0000000b100b7210 */ /* 0x000fc80007ffe0ff */
[----:B------:R-:W-:Y:S01]  /*0a10*/  LOP3.LUT R2, R11, R2, RZ, 0xfc, !PT ;  /* 0x000000020b027212 */ /* 0x000fe200078efcff */
[----:B------:R-:W-:Y:S06]  /*0a20*/  BRA `(.L_x_14) ;  /* 0x0000000000107947 */ /* 0x000fec0003800000 */
.L_x_13:
[----:B------:R-:W-:-:S04]  /*0a30*/  LOP3.LUT R2, R2, 0x80000000, RZ, 0xc0, !PT ;  /* 0x8000000002027812 */ /* 0x000fc800078ec0ff */
[----:B------:R-:W-:Y:S01]  /*0a40*/  LOP3.LUT R2, R2, 0x7f800000, RZ, 0xfc, !PT ;  /* 0x7f80000002027812 */ /* 0x000fe200078efcff */
[----:B------:R-:W-:Y:S06]  /*0a50*/  BRA `(.L_x_14) ;  /* 0x0000000000047947 */ /* 0x000fec0003800000 */
.L_x_12:
[----:B------:R-:W-:-:S07]  /*0a60*/  IMAD R2, R14, 0x800000, R2 ;  /* 0x008000000e027824 */ /* 0x000fce00078e0202 */
.L_x_14:
[----:B------:R-:W-:Y:S05]  /*0a70*/  BSYNC.RECONVERGENT B2 ;  /* 0x0000000000027941 */ /* 0x000fea0003800200 */
.L_x_11:
[----:B------:R-:W-:Y:S05]  /*0a80*/  BRA `(.L_x_15) ;  /* 0x0000000000207947 */ /* 0x000fea0003800000 */
.L_x_10:
[----:B------:R-:W-:-:S04]  /*0a90*/  LOP3.LUT R2, R15, 0x80000000, R2, 0x48, !PT ;  /* 0x800000000f027812 */ /* 0x000fc800078e4802 */
[----:B------:R-:W-:Y:S01]  /*0aa0*/  LOP3.LUT R2, R2, 0x7f800000, RZ, 0xfc, !PT ;  /* 0x7f80000002027812 */ /* 0x000fe200078efcff */
[----:B------:R-:W-:Y:S06]  /*0ab0*/  BRA `(.L_x_15) ;  /* 0x0000000000147947 */ /* 0x000fec0003800000 */
.L_x_9:
[----:B------:R-:W-:Y:S01]  /*0ac0*/  LOP3.LUT R2, R15, 0x80000000, R2, 0x48, !PT ;  /* 0x800000000f027812 */ /* 0x000fe200078e4802 */
[----:B------:R-:W-:Y:S06]  /*0ad0*/  BRA `(.L_x_15) ;  /* 0x00000000000c7947 */ /* 0x000fec0003800000 */
.L_x_8:
[----:B------:R-:W0:Y:S01]  /*0ae0*/  MUFU.RSQ R2, -QNAN ;  /* 0xffc0000000027908 */ /* 0x000e220000001400 */
[----:B------:R-:W-:Y:S05]  /*0af0*/  BRA `(.L_x_15) ;  /* 0x0000000000047947 */ /* 0x000fea0003800000 */
.L_x_7:
[----:B------:R-:W-:-:S07]  /*0b00*/  FADD.FTZ R2, R2, R3 ;  /* 0x0000000302027221 */ /* 0x000fce0000010000 */
.L_x_15:
[----:B------:R-:W-:Y:S05]  /*0b10*/  BSYNC.RECONVERGENT B1 ;  /* 0x0000000000017941 */ /* 0x000fea0003800200 */
.L_x_5:
[----:B------:R-:W-:Y:S02]  /*0b20*/  IMAD.MOV.U32 R13, RZ, RZ, 0x0 ;  /* 0x00000000ff0d7424 */ /* 0x000fe400078e00ff */
[----:B0-----:R-:W-:Y:S02]  /*0b30*/  IMAD.MOV.U32 R11, RZ, RZ, R2 ;  /* 0x000000ffff0b7224 */ /* 0x001fe400078e0002 */
[----:B------:R-:W-:Y:S05]  /*0b40*/  RET.REL.NODEC R12 `(_Z23jacobiOneSharedAndLocalPfPKfS1_PKiS1_i) ;  /* 0xfffffff40c2c7950 */ /* 0x000fea0003c3ffff */
.L_x_16:
[----:B------:R-:W-:-:S00]  /*0b50*/  BRA `(.L_x_16) ;  /* 0xfffffffc00fc7947 */ /* 0x000fc0000383ffff */
[----:B------:R-:W-:-:S00]  /*0b60*/  NOP ;  /* 0x0000000000007918 */ /* 0x000fc00000000000 */
        /* <DEDUP_REMOVED lines=9> */
.L_x_51:


//--------------------- .text._Z15jacobiOneSharedPfPKfS1_PKiS1_i --------------------------
	.section	.text._Z15jacobiOneSharedPfPKfS1_PKiS1_i,"ax",@progbits
	.align	128
        .global         _Z15jacobiOneSharedPfPKfS1_PKiS1_i
        .type           _Z15jacobiOneSharedPfPKfS1_PKiS1_i,@function
        .size           _Z15jacobiOneSharedPfPKfS1_PKiS1_i,(.L_x_52 - _Z15jacobiOneSharedPfPKfS1_PKiS1_i)
        .other          _Z15jacobiOneSharedPfPKfS1_PKiS1_i,@"STO_CUDA_ENTRY STV_DEFAULT"
_Z15jacobiOneSharedPfPKfS1_PKiS1_i:
.text._Z15jacobiOneSharedPfPKfS1_PKiS1_i:
[----:B------:R-:W-:Y:S01]  /*0000*/  LDC R1, c[0x0][0x37c] ;  /* 0x0000df00ff017b82 */ /* 0x000fe20000000800 */
[----:B------:R-:W0:Y:S07]  /*0010*/  S2R R0, SR_TID.X ;  /* 0x0000000000007919 */ /* 0x000e2e0000002100 */
[----:B------:R-:W1:Y:S01]  /*0020*/  LDC.64 R6, c[0x0][0x388] ;  /* 0x0000e200ff067b82 */ /* 0x000e620000000a00 */
[----:B------:R-:W2:Y:S01]  /*0030*/  LDCU.64 UR10, c[0x0][0x358] ;  /* 0x00006b00ff0a77ac */ /* 0x000ea20008000a00 */
[----:B------:R-:W3:Y:S06]  /*0040*/  LDCU UR12, c[0x0][0x3a8] ;  /* 0x00007500ff0c77ac */ /* 0x000eec0008000800 */
[----:B------:R-:W4:Y:S08]  /*0050*/  LDC.64 R8, c[0x0][0x390] ;  /* 0x0000e400ff087b82 */ /* 0x000f300000000a00 */
[----:B------:R-:W5:Y:S08]  /*0060*/  LDC.64 R10, c[0x0][0x398] ;  /* 0x0000e600ff0a7b82 */ /* 0x000f700000000a00 */
[----:B------:R-:W3:Y:S01]  /*0070*/  LDC.64 R12, c[0x0][0x3a0] ;  /* 0x0000e800ff0c7b82 */ /* 0x000ee20000000a00 */
[----:B0-----:R-:W-:-:S07]  /*0080*/  IMAD.SHL.U32 R3, R0, 0x2, RZ ;  /* 0x0000000200037824 */ /* 0x001fce00078e00ff */
[----:B------:R-:W0:Y:S01]  /*0090*/  LDC.64 R4, c[0x0][0x380] ;  /* 0x0000e000ff047b82 */ /* 0x000e220000000a00 */
[----:B-1----:R-:W-:-:S04]  /*00a0*/  IMAD.WIDE.U32 R6, R0, 0x4, R6 ;  /* 0x0000000400067825 */ /* 0x002fc800078e0006 */
[C---:B----4-:R-:W-:Y:S01]  /*00b0*/  IMAD.WIDE.U32 R8, R3.reuse, 0x4, R8 ;  /* 0x0000000403087825 */ /* 0x050fe200078e0008 */
[----:B--2---:R-:W2:Y:S03]  /*00c0*/  LDG.E R15, desc[UR10][R6.64] ;  /* 0x0000000a060f7981 */ /* 0x004ea6000c1e1900 */
[----:B-----5:R-:W-:Y:S01]  /*00d0*/  IMAD.WIDE.U32 R10, R3, 0x4, R10 ;  /* 0x00000004030a7825 */ /* 0x020fe200078e000a */
[----:B------:R-:W4:Y:S04]  /*00e0*/  LDG.E R2, desc[UR10][R8.64] ;  /* 0x0000000a08027981 */ /* 0x000f28000c1e1900 */
[----:B------:R-:W4:Y:S01]  /*00f0*/  LDG.E R3, desc[UR10][R8.64+0x4] ;  /* 0x0000040a08037981 */ /* 0x000f22000c1e1900 */
[----:B---3--:R-:W-:-:S03]  /*0100*/  IMAD.WIDE.U32 R12, R0, 0x4, R12 ;  /* 0x00000004000c7825 */ /* 0x008fc600078e000c */
[----:B------:R-:W3:Y:S04]  /*0110*/  LDG.E R16, desc[UR10][R10.64] ;  /* 0x0000000a0a107981 */ /* 0x000ee8000c1e1900 */
[----:B------:R1:W3:Y:S01]  /*0120*/  LDG.E R17, desc[UR10][R10.64+0x4] ;  /* 0x0000040a0a117981 */ /* 0x0002e2000c1e1900 */
[----:B0-----:R-:W-:-:S03]  /*0130*/  IMAD.WIDE.U32 R4, R0, 0x4, R4 ;  /* 0x0000000400047825 */ /* 0x001fc600078e0004 */
[----:B------:R-:W5:Y:S04]  /*0140*/  LDG.E R12, desc[UR10][R12.64] ;  /* 0x0000000a0c0c7981 */ /* 0x000f68000c1e1900 */
[----:B------:R-:W5:Y:S01]  /*0150*/  LDG.E R19, desc[UR10][R4.64] ;  /* 0x0000000a04137981 */ /* 0x000f62000c1e1900 */
[----:B------:R-:W0:Y:S01]  /*0160*/  S2UR UR8, SR_CgaCtaId ;  /* 0x00000000000879c3 */ /* 0x000e220000008800 */
[----:B------:R-:W-:Y:S02]  /*0170*/  UMOV UR4, 0x400 ;  /* 0x0000040000047882 */ /* 0x000fe40000000000 */
[----:B------:R-:W-:Y:S02]  /*0180*/  UIADD3 UR5, UPT, UPT, UR4, 0x60, URZ ;  /* 0x0000006004057890 */ /* 0x000fe4000fffe0ff */
[----:B------:R-:W-:-:S02]  /*0190*/  UIADD3 UR6, UPT, UPT, UR4, 0x120, URZ ;  /* 0x0000012004067890 */ /* 0x000fc4000fffe0ff */
[----:B------:R-:W-:Y:S01]  /*01a0*/  UIADD3 UR7, UPT, UPT, UR4, 0x1e0, URZ ;  /* 0x000001e004077890 */ /* 0x000fe2000fffe0ff */
[----:B------:R-:W-:Y:S01]  /*01b0*/  ISETP.GE.AND P0, PT, R0, UR12, PT ;  /* 0x0000000c00007c0c */ /* 0x000fe2000bf06270 */
[----:B0-----:R-:W-:Y:S02]  /*01c0*/  ULEA UR9, UR8, UR4, 0x18 ;  /* 0x0000000408097291 */ /* 0x001fe4000f8ec0ff */
[----:B------:R-:W-:Y:S02]  /*01d0*/  UIADD3 UR4, UPT, UPT, UR4, 0x240, URZ ;  /* 0x0000024004047890 */ /* 0x000fe4000fffe0ff */
[----:B------:R-:W-:Y:S02]  /*01e0*/  ULEA UR5, UR8, UR5, 0x18 ;  /* 0x0000000508057291 */ /* 0x000fe4000f8ec0ff */
[----:B------:R-:W-:Y:S02]  /*01f0*/  ULEA UR6, UR8, UR6, 0x18 ;  /* 0x0000000608067291 */ /* 0x000fe4000f8ec0ff */
[----:B------:R-:W-:-:S02]  /*0200*/  ULEA UR7, UR8, UR7, 0x18 ;  /* 0x0000000708077291 */ /* 0x000fc4000f8ec0ff */
[----:B------:R-:W-:Y:S01]  /*0210*/  ULEA UR8, UR8, UR4, 0x18 ;  /* 0x0000000408087291 */ /* 0x000fe2000f8ec0ff */
[C---:B-1----:R-:W-:Y:S02]  /*0220*/  LEA R10, R0.reuse, UR9, 0x2 ;  /* 0x00000009000a7c11 */ /* 0x042fe4000f8e10ff */
[C---:B------:R-:W-:Y:S02]  /*0230*/  LEA R9, R0.reuse, UR5, 0x3 ;  /* 0x0000000500097c11 */ /* 0x040fe4000f8e18ff */
[C---:B------:R-:W-:Y:S02]  /*0240*/  LEA R8, R0.reuse, UR6, 0x3 ;  /* 0x0000000600087c11 */ /* 0x040fe4000f8e18ff */
[C---:B------:R-:W-:Y:S02]  /*0250*/  LEA R7, R0.reuse, UR7, 0x2 ;  /* 0x0000000700077c11 */ /* 0x040fe4000f8e10ff */
[----:B------:R-:W-:Y:S01]  /*0260*/  LEA R6, R0, UR8, 0x2 ;  /* 0x0000000800067c11 */ /* 0x000fe2000f8e10ff */
[----:B--2---:R0:W-:Y:S04]  /*0270*/  STS [R10], R15 ;  /* 0x0000000f0a007388 */ /* 0x0041e80000000800 */
[----:B----4-:R0:W-:Y:S04]  /*0280*/  STS.64 [R9], R2 ;  /* 0x0000000209007388 */ /* 0x0101e80000000a00 */
[----:B---3--:R0:W-:Y:S04]  /*0290*/  STS.64 [R8], R16 ;  /* 0x0000001008007388 */ /* 0x0081e80000000a00 */
[----:B-----5:R0:W-:Y:S04]  /*02a0*/  STS [R7], R12 ;  /* 0x0000000c07007388 */ /* 0x0201e80000000800 */
[----:B------:R0:W-:Y:S01]  /*02b0*/  STS [R6], R19 ;  /* 0x0000001306007388 */ /* 0x0001e20000000800 */
[----:B------:R-:W-:Y:S05]  /*02c0*/  @P0 EXIT ;  /* 0x000000000000094d */ /* 0x000fea0003800000 */
[----:B------:R-:W-:-:S05]  /*02d0*/  UMOV UR4, URZ ;  /* 0x000000ff00047c82 */ /* 0x000fca0008000000 */
.L_x_21:
[----:B01----:R-:W0:Y:S01]  /*02e0*/  LDS.64 R2, [R8] ;  /* 0x0000000008027984 */ /* 0x003e220000000a00 */
[----:B------:R-:W-:Y:S01]  /*02f0*/  UIADD3 UR4, UPT, UPT, UR4, 0x2, URZ ;  /* 0x0000000204047890 */ /* 0x000fe2000fffe0ff */
[----:B------:R-:W-:Y:S02]  /*0300*/  BSSY.RECONVERGENT B0, `(.L_x_17) ;  /* 0x0000018000007945 */ /* 0x000fe40003800200 */
[----:B------:R-:W1:Y:S01]  /*0310*/  LDS R17, [R10] ;  /* 0x000000000a117984 */ /* 0x000e620000000800 */
[----:B------:R-:W-:-:S03]  /*0320*/  UISETP.NE.AND UP0, UPT, UR4, 0x1e, UPT ;  /* 0x0000001e0400788c */ /* 0x000fc6000bf05270 */
[----:B------:R-:W-:Y:S01]  /*0330*/  LDS R15, [R7] ;  /* 0x00000000070f7984 */ /* 0x000fe20000000800 */
[----:B0-----:R-:W-:Y:S02]  /*0340*/  LEA R11, R2, UR8, 0x2 ;  /* 0x00000008020b7c11 */ /* 0x001fe4000f8e10ff */
[----:B------:R-:W-:Y:S02]  /*0350*/  LEA R12, R3, UR8, 0x2 ;  /* 0x00000008030c7c11 */ /* 0x000fe4000f8e10ff */
[----:B------:R-:W-:Y:S01]  /*0360*/  LDS.64 R2, [R9] ;  /* 0x0000000009027984 */ /* 0x000fe20000000a00 */
[----:B-1----:R-:W0:Y:S03]  /*0370*/  MUFU.RCP R14, R17 ;  /* 0x00000011000e7308 */ /* 0x002e260000001000 */
[----:B------:R-:W1:Y:S04]  /*0380*/  LDS R11, [R11] ;  /* 0x000000000b0b7984 */ /* 0x000e680000000800 */
[----:B------:R-:W2:Y:S01]  /*0390*/  LDS R13, [R12] ;  /* 0x000000000c0d7984 */ /* 0x000ea20000000800 */
[----:B-1----:R-:W-:-:S04]  /*03a0*/  FFMA R2, R2, R11, RZ ;  /* 0x0000000b02027223 */ /* 0x002fc800000000ff */
[----:B--2---:R-:W-:Y:S01]  /*03b0*/  FFMA R0, R13, R3, R2 ;  /* 0x000000030d007223 */ /* 0x004fe20000000002 */
[----:B0-----:R-:W-:-:S03]  /*03c0*/  FFMA R3, -R17, R14, 1 ;  /* 0x3f80000011037423 */ /* 0x001fc6000000010e */
[----:B------:R-:W-:Y:S01]  /*03d0*/  FADD R0, -R0, R15 ;  /* 0x0000000f00007221 */ /* 0x000fe20000000100 */
[----:B------:R-:W-:-:S03]  /*03e0*/  FFMA R3, R14, R3, R14 ;  /* 0x000000030e037223 */ /* 0x000fc6000000000e */
[----:B------:R-:W0:Y:S01]  /*03f0*/  FCHK P0, R0, R17 ;  /* 0x0000001100007302 */ /* 0x000e220000000000 */
[----:B------:R-:W-:-:S04]  /*0400*/  FFMA R2, R0, R3, RZ ;  /* 0x0000000300027223 */ /* 0x000fc800000000ff */
[----:B------:R-:W-:-:S04]  /*0410*/  FFMA R11, -R17, R2, R0 ;  /* 0x00000002110b7223 */ /* 0x000fc80000000100 */
[----:B------:R-:W-:Y:S01]  /*0420*/  FFMA R11, R3, R11, R2 ;  /* 0x0000000b030b7223 */ /* 0x000fe20000000002 */
[----:B0-----:R-:W-:Y:S06]  /*0430*/  @!P0 BRA `(.L_x_18) ;  /* 0x0000000000108947 */ /* 0x001fec0003800000 */
[----:B------:R-:W-:Y:S01]  /*0440*/  IMAD.MOV.U32 R3, RZ, RZ, R17 ;  /* 0x000000ffff037224 */ /* 0x000fe200078e0011 */
[----:B------:R-:W-:-:S07]  /*0450*/  MOV R2, 0x470 ;  /* 0x0000047000027802 */ /* 0x000fce0000000f00 */
[----:B------:R-:W-:Y:S05]  /*0460*/  CALL.REL.NOINC `($__internal_1_$__cuda_sm3x_div_rn_noftz_f32_slowpath) ;  /* 0x00000000008c7944 */ /* 0x000fea0003c00000 */
[----:B------:R-:W-:-:S07]  /*0470*/  IMAD.MOV.U32 R11, RZ, RZ, R0 ;  /* 0x000000ffff0b7224 */ /* 0x000fce00078e0000 */
.L_x_18:
[----:B------:R-:W-:Y:S05]  /*0480*/  BSYNC.RECONVERGENT B0 ;  /* 0x0000000000007941 */ /* 0x000fea0003800200 */
.L_x_17:
[----:B------:R-:W-:Y:S01]  /*0490*/  STS [R6], R11 ;  /* 0x0000000b06007388 */ /* 0x000fe20000000800 */
[----:B------:R-:W-:Y:S01]  /*04a0*/  BSSY.RECONVERGENT B0, `(.L_x_19) ;  /* 0x0000019000007945 */ /* 0x000fe20003800200 */
[----:B------:R-:W-:Y:S06]  /*04b0*/  BAR.SYNC.DEFER_BLOCKING 0x0 ;  /* 0x0000000000007b1d */ /* 0x000fec0000010000 */
[----:B------:R-:W0:Y:S04]  /*04c0*/  LDS.64 R2, [R8] ;  /* 0x0000000008027984 */ /* 0x000e280000000a00 */
[----:B------:R-:W1:Y:S04]  /*04d0*/  LDS R19, [R10] ;  /* 0x000000000a137984 */ /* 0x000e680000000800 */
[----:B------:R-:W-:Y:S01]  /*04e0*/  LDS R17, [R7] ;  /* 0x0000000007117984 */ /* 0x000fe20000000800 */
[----:B0-----:R-:W-:-:S02]  /*04f0*/  LEA R12, R2, UR8, 0x2 ;  /* 0x00000008020c7c11 */ /* 0x001fc4000f8e10ff */
        /* <DEDUP_REMOVED lines=19> */
.L_x_20:
[----:B------:R-:W-:Y:S05]  /*0630*/  BSYNC.RECONVERGENT B0 ;  /* 0x0000000000007941 */ /* 0x000fea0003800200 */
.L_x_19:
[----:B------:R1:W-:Y:S01]  /*0640*/  STS [R6], R3 ;  /* 0x0000000306007388 */ /* 0x0003e20000000800 */
[----:B------:R-:W-:Y:S06]  /*0650*/  BAR.SYNC.DEFER_BLOCKING 0x0 ;  /* 0x0000000000007b1d */ /* 0x000fec0000010000 */
[----:B------:R-:W-:Y:S05]  /*0660*/  BRA.U UP0, `(.L_x_21) ;  /* 0xfffffffd001c7547 */ /* 0x000fea000b83ffff */
[----:B-1----:R-:W0:Y:S04]  /*0670*/  LDS R3, [R6] ;  /* 0x0000000006037984 */ /* 0x002e280000000800 */
[----:B0-----:R-:W-:Y:S01]  /*0680*/  STG.E desc[UR10][R4.64], R3 ;  /* 0x0000000304007986 */ /* 0x001fe2000c10190a */
[----:B------:R-:W-:Y:S05]  /*0690*/  EXIT ;  /* 0x000000000000794d */ /* 0x000fea0003800000 */
        .weak           $__internal_1_$__cuda_sm3x_div_rn_noftz_f32_slowpath
        .type           $__internal_1_$__cuda_sm3x_div_rn_noftz_f32_slowpath,@function
        .size           $__internal_1_$__cuda_sm3x_div_rn_noftz_f32_slowpath,(.L_x_52 - $__internal_1_$__cuda_sm3x_div_rn_noftz_f32_slowpath)
$__internal_1_$__cuda_sm3x_div_rn_noftz_f32_slowpath:
[----:B------:R-:W-:Y:S01]  /*06a0*/  SHF.R.U32.HI R12, RZ, 0x17, R3 ;  /* 0x00000017ff0c7819 */ /* 0x000fe20000011603 */
[----:B------:R-:W-:Y:S01]  /*06b0*/  BSSY.RECONVERGENT B1, `(.L_x_22) ;  /* 0x0000062000017945 */ /* 0x000fe20003800200 */
[----:B------:R-:W-:Y:S02]  /*06c0*/  SHF.R.U32.HI R11, RZ, 0x17, R0 ;  /* 0x00000017ff0b7819 */ /* 0x000fe40000011600 */
        /* <DEDUP_REMOVED lines=31> */
.L_x_23:
[----:B------:R-:W-:Y:S01]  /*08c0*/  LEA R14, R12, 0xc0800000, 0x17 ;  /* 0xc08000000c0e7811 */ /* 0x000fe200078eb8ff */
[----:B------:R-:W-:Y:S04]  /*08d0*/  BSSY.RECONVERGENT B2, `(.L_x_28) ;  /* 0x0000036000027945 */ /* 0x000fe80003800200 */
[----:B------:R-:W-:Y:S02]  /*08e0*/  IMAD.IADD R14, R3, 0x1, -R14 ;  /* 0x00000001030e7824 */ /* 0x000fe400078e0a0e */
[----:B------:R-:W-:Y:S02]  /*08f0*/  VIADD R3, R16, 0xffffff81 ;  /* 0xffffff8110037836 */ /* 0x000fe40000000000 */
        /* <DEDUP_REMOVED lines=25> */
[CCC-:B------:R-:W-:Y:S01]  /*0a90*/  FFMA.RZ R3, R18.reuse, R16.reuse, R13.reuse ;  /* 0x0000001012037223 */ /* 0x1c0fe2000000c00d */
[C---:B------:R-:W-:Y:S02]  /*0aa0*/  VIADD R14, R15.reuse, 0x20 ;  /* 0x000000200f0e7836 */ /* 0x040fe40000000000 */
[CCC-:B------:R-:W-:Y:S01]  /*0ab0*/  FFMA.RM R12, R18.reuse, R16.reuse, R13.reuse ;  /* 0x00000010120c7223 */ /* 0x1c0fe2000000400d */
        /* <DEDUP_REMOVED lines=15> */
[----:B------:R-:W-:-:S05]  /*0bb0*/  LOP3.LUT R3, R3, R12, RZ, 0xc0, !PT ;  /* 0x0000000c03037212 */ /* 0x000fca00078ec0ff */
[----:B------:R-:W-:-:S05]  /*0bc0*/  IMAD.IADD R3, R14, 0x1, R3 ;  /* 0x000000010e037824 */ /* 0x000fca00078e0203 */
[----:B------:R-:W-:Y:S01]  /*0bd0*/  LOP3.LUT R0, R3, R0, RZ, 0xfc, !PT ;  /* 0x0000000003007212 */ /* 0x000fe200078efcff */
[----:B------:R-:W-:Y:S06]  /*0be0*/  BRA `(.L_x_31) ;  /* 0x0000000000107947 */ /* 0x000fec0003800000 */
.L_x_30:
[----:B------:R-:W-:-:S04]  /*0bf0*/  LOP3.LUT R0, R0, 0x80000000, RZ, 0xc0, !PT ;  /* 0x8000000000007812 */ /* 0x000fc800078ec0ff */
[----:B------:R-:W-:Y:S01]  /*0c00*/  LOP3.LUT R0, R0, 0x7f800000, RZ, 0xfc, !PT ;  /* 0x7f80000000007812 */ /* 0x000fe200078efcff */
[----:B------:R-:W-:Y:S06]  /*0c10*/  BRA `(.L_x_31) ;  /* 0x0000000000047947 */ /* 0x000fec0003800000 */
.L_x_29:
[----:B------:R-:W-:-:S07]  /*0c20*/  IMAD R0, R12, 0x800000, R0 ;  /* 0x008000000c007824 */ /* 0x000fce00078e0200 */
.L_x_31:
[----:B------:R-:W-:Y:S05]  /*0c30*/  BSYNC.RECONVERGENT B2 ;  /* 0x0000000000027941 */ /* 0x000fea0003800200 */
.L_x_28:
[----:B------:R-:W-:Y:S05]  /*0c40*/  BRA `(.L_x_32) ;  /* 0x0000000000207947 */ /* 0x000fea0003800000 */
.L_x_27:
[----:B------:R-:W-:-:S04]  /*0c50*/  LOP3.LUT R0, R3, 0x80000000, R0, 0x48, !PT ;  /* 0x8000000003007812 */ /* 0x000fc800078e4800 */
[----:B------:R-:W-:Y:S01]  /*0c60*/  LOP3.LUT R0, R0, 0x7f800000, RZ, 0xfc, !PT ;  /* 0x7f80000000007812 */ /* 0x000fe200078efcff */
[----:B------:R-:W-:Y:S06]  /*0c70*/  BRA `(.L_x_32) ;  /* 0x0000000000147947 */ /* 0x000fec0003800000 */
.L_x_26:
[----:B------:R-:W-:Y:S01]  /*0c80*/  LOP3.LUT R0, R3, 0x80000000, R0, 0x48, !PT ;  /* 0x8000000003007812 */ /* 0x000fe200078e4800 */
[----:B------:R-:W-:Y:S06]  /*0c90*/  BRA `(.L_x_32) ;  /* 0x00000000000c7947 */ /* 0x000fec0003800000 */
.L_x_25:
[----:B------:R-:W0:Y:S01]  /*0ca0*/  MUFU.RSQ R0, -QNAN ;  /* 0xffc0000000007908 */ /* 0x000e220000001400 */
[----:B------:R-:W-:Y:S05]  /*0cb0*/  BRA `(.L_x_32) ;  /* 0x0000000000047947 */ /* 0x000fea0003800000 */
.L_x_24:
[----:B------:R-:W-:-:S07]  /*0cc0*/  FADD.FTZ R0, R0, R3 ;  /* 0x0000000300007221 */ /* 0x000fce0000010000 */
.L_x_32:
[----:B------:R-:W-:Y:S05]  /*0cd0*/  BSYNC.RECONVERGENT B1 ;  /* 0x0000000000017941 */ /* 0x000fea0003800200 */
.L_x_22:
[----:B------:R-:W-:-:S04]  /*0ce0*/  IMAD.MOV.U32 R3, RZ, RZ, 0x0 ;  /* 0x00000000ff037424 */ /* 0x000fc800078e00ff */
[----:B0-----:R-:W-:Y:S05]  /*0cf0*/  RET.REL.NODEC R2 `(_Z15jacobiOneSharedPfPKfS1_PKiS1_i) ;  /* 0xfffffff002c07950 */ /* 0x001fea0003c3ffff */
.L_x_33:
        /* <DEDUP_REMOVED lines=16> */
.L_x_52:


//--------------------- .text._Z9jacobiOnePfPKfS1_PKiS1_i --------------------------
	.section	.text._Z9jacobiOnePfPKfS1_PKiS1_i,"ax",@progbits
	.align	128
        .global         _Z9jacobiOnePfPKfS1_PKiS1_i
        .type           _Z9jacobiOnePfPKfS1_PKiS1_i,@function
        .size           _Z9jacobiOnePfPKfS1_PKiS1_i,(.L_x_53 - _Z9jacobiOnePfPKfS1_PKiS1_i)
        .other          _Z9jacobiOnePfPKfS1_PKiS1_i,@"STO_CUDA_ENTRY STV_DEFAULT"
_Z9jacobiOnePfPKfS1_PKiS1_i:
.text._Z9jacobiOnePfPKfS1_PKiS1_i:
[----:B------:R-:W-:Y:S01]  /*0000*/  LDC R1, c[0x0][0x37c] ;  /* 0x0000df00ff017b82 */ /* 0x000fe20000000800 */
[----:B------:R-:W0:Y:S01]  /*0010*/  S2R R17, SR_TID.X ;  /* 0x0000000000117919 */ /* 0x000e220000002100 */
[----:B------:R-:W0:Y:S02]  /*0020*/  LDCU UR4, c[0x0][0x3a8] ;  /* 0x00007500ff0477ac */ /* 0x000e240008000800 */
[----:B0-----:R-:W-:-:S13]  /*0030*/  ISETP.GE.AND P0, PT, R17, UR4, PT ;  /* 0x0000000411007c0c */ /* 0x001fda000bf06270 */
[----:B------:R-:W-:Y:S05]  /*0040*/  @P0 EXIT ;  /* 0x000000000000094d */ /* 0x000fea0003800000 */
[----:B------:R-:W0:Y:S01]  /*0050*/  LDC.64 R12, c[0x0][0x3a0] ;  /* 0x0000e800ff0c7b82 */ /* 0x000e220000000a00 */
[----:B------:R-:W-:Y:S01]  /*0060*/  IMAD.SHL.U32 R3, R17, 0x2, RZ ;  /* 0x0000000211037824 */ /* 0x000fe200078e00ff */
[----:B------:R-:W1:Y:S01]  /*0070*/  LDCU.64 UR6, c[0x0][0x358] ;  /* 0x00006b00ff0677ac */ /* 0x000e620008000a00 */
[----:B------:R-:W-:-:S05]  /*0080*/  UMOV UR4, URZ ;  /* 0x000000ff00047c82 */ /* 0x000fca0008000000 */
[----:B------:R-:W2:Y:S08]  /*0090*/  LDC.64 R10, c[0x0][0x388] ;  /* 0x0000e200ff0a7b82 */ /* 0x000eb00000000a00 */
[----:B------:R-:W3:Y:S08]  /*00a0*/  LDC.64 R8, c[0x0][0x380] ;  /* 0x0000e000ff087b82 */ /* 0x000ef00000000a00 */
[----:B------:R-:W4:Y:S01]  /*00b0*/  LDC.64 R6, c[0x0][0x390] ;  /* 0x0000e400ff067b82 */ /* 0x000f220000000a00 */
[----:B0-----:R-:W-:-:S07]  /*00c0*/  IMAD.WIDE.U32 R12, R17, 0x4, R12 ;  /* 0x00000004110c7825 */ /* 0x001fce00078e000c */
[----:B------:R-:W0:Y:S01]  /*00d0*/  LDC.64 R4, c[0x0][0x398] ;  /* 0x0000e600ff047b82 */ /* 0x000e220000000a00 */
[----:B--2---:R-:W-:-:S07]  /*00e0*/  IMAD.WIDE.U32 R10, R17, 0x4, R10 ;  /* 0x00000004110a7825 */ /* 0x004fce00078e000a */
[----:B------:R-:W2:Y:S01]  /*00f0*/  LDC.64 R14, c[0x0][0x380] ;  /* 0x0000e000ff0e7b82 */ /* 0x000ea20000000a00 */
[----:B---3--:R-:W-:-:S04]  /*0100*/  IMAD.WIDE.U32 R8, R17, 0x4, R8 ;  /* 0x0000000411087825 */ /* 0x008fc800078e0008 */
[----:B----4-:R-:W-:-:S04]  /*0110*/  IMAD.WIDE.U32 R6, R3, 0x4, R6 ;  /* 0x0000000403067825 */ /* 0x010fc800078e0006 */
[----:B01----:R-:W-:-:S07]  /*0120*/  IMAD.WIDE.U32 R4, R3, 0x4, R4 ;  /* 0x0000000403047825 */ /* 0x003fce00078e0004 */
.L_x_38:
[----:B------:R-:W2:Y:S04]  /*0130*/  LDG.E R17, desc[UR6][R4.64] ;  /* 0x0000000604117981 */ /* 0x000ea8000c1e1900 */
[----:B------:R-:W3:Y:S04]  /*0140*/  LDG.E R19, desc[UR6][R4.64+0x4] ;  /* 0x0000040604137981 */ /* 0x000ee8000c1e1900 */
[----:B------:R-:W4:Y:S04]  /*0150*/  LDG.E R3, desc[UR6][R10.64] ;  /* 0x000000060a037981 */ /* 0x000f28000c1e1900 */
[----:B------:R-:W5:Y:S04]  /*0160*/  LDG.E R0, desc[UR6][R6.64] ;  /* 0x0000000606007981 */ /* 0x000f68000c1e1900 */
[----:B------:R-:W5:Y:S04]  /*0170*/  LDG.E R21, desc[UR6][R6.64+0x4] ;  /* 0x0000040606157981 */ /* 0x000f68000c1e1900 */
[----:B0-----:R-:W5:Y:S01]  /*0180*/  LDG.E R23, desc[UR6][R12.64] ;  /* 0x000000060c177981 */ /* 0x001f62000c1e1900 */
[----:B--2---:R-:W-:-:S04]  /*0190*/  IMAD.WIDE R16, R17, 0x4, R14 ;  /* 0x0000000411107825 */ /* 0x004fc800078e020e */
[----:B---3--:R-:W-:Y:S02]  /*01a0*/  IMAD.WIDE R18, R19, 0x4, R14 ;  /* 0x0000000413127825 */ /* 0x008fe400078e020e */
[----:B------:R-:W5:Y:S04]  /*01b0*/  LDG.E R17, desc[UR6][R16.64] ;  /* 0x0000000610117981 */ /* 0x000f68000c1e1900 */
[----:B------:R-:W2:Y:S01]  /*01c0*/  LDG.E R18, desc[UR6][R18.64] ;  /* 0x0000000612127981 */ /* 0x000ea2000c1e1900 */
[----:B----4-:R-:W0:Y:S01]  /*01d0*/  MUFU.RCP R2, R3 ;  /* 0x0000000300027308 */ /* 0x010e220000001000 */
[----:B------:R-:W-:Y:S01]  /*01e0*/  UIADD3 UR4, UPT, UPT, UR4, 0x2, URZ ;  /* 0x0000000204047890 */ /* 0x000fe2000fffe0ff */
[----:B------:R-:W-:Y:S03]  /*01f0*/  BSSY.RECONVERGENT B0, `(.L_x_34) ;  /* 0x000000f000007945 */ /* 0x000fe60003800200 */
[----:B------:R-:W-:Y:S01]  /*0200*/  UISETP.NE.AND UP0, UPT, UR4, 0x1e, UPT ;  /* 0x0000001e0400788c */ /* 0x000fe2000bf05270 */
[----:B-----5:R-:W-:-:S04]  /*0210*/  FFMA R0, R0, R17, RZ ;  /* 0x0000001100007223 */ /* 0x020fc800000000ff */
[----:B--2---:R-:W-:-:S04]  /*0220*/  FFMA R0, R21, R18, R0 ;  /* 0x0000001215007223 */ /* 0x004fc80000000000 */
[----:B------:R-:W-:Y:S01]  /*0230*/  FADD R0, -R0, R23 ;  /* 0x0000001700007221 */ /* 0x000fe20000000100 */
[----:B0-----:R-:W-:-:S03]  /*0240*/  FFMA R21, -R3, R2, 1 ;  /* 0x3f80000003157423 */ /* 0x001fc60000000102 */
[----:B------:R-:W0:Y:S01]  /*0250*/  FCHK P0, R0, R3 ;  /* 0x0000000300007302 */ /* 0x000e220000000000 */
[----:B------:R-:W-:-:S04]  /*0260*/  FFMA R21, R2, R21, R2 ;  /* 0x0000001502157223 */ /* 0x000fc80000000002 */
[----:B------:R-:W-:-:S04]  /*0270*/  FFMA R2, R0, R21, RZ ;  /* 0x0000001500027223 */ /* 0x000fc800000000ff */
[----:B------:R-:W-:-:S04]  /*0280*/  FFMA R16, -R3, R2, R0 ;  /* 0x0000000203107223 */ /* 0x000fc80000000100 */
[----:B------:R-:W-:Y:S01]  /*0290*/  FFMA R21, R21, R16, R2 ;  /* 0x0000001015157223 */ /* 0x000fe20000000002 */
[----:B0-----:R-:W-:Y:S06]  /*02a0*/  @!P0 BRA `(.L_x_35) ;  /* 0x00000000000c8947 */ /* 0x001fec0003800000 */
[----:B------:R-:W-:-:S07]  /*02b0*/  MOV R2, 0x2d0 ;  /* 0x000002d000027802 */ /* 0x000fce0000000f00 */
[----:B------:R-:W-:Y:S05]  /*02c0*/  CALL.REL.NOINC `($__internal_2_$__cuda_sm3x_div_rn_noftz_f32_slowpath) ;  /* 0x0000000000887944 */ /* 0x000fea0003c00000 */
[----:B------:R-:W-:-:S07]  /*02d0*/  IMAD.MOV.U32 R21, RZ, RZ, R0 ;  /* 0x000000ffff157224 */ /* 0x000fce00078e0000 */
.L_x_35:
[----:B------:R-:W-:Y:S05]  /*02e0*/  BSYNC.RECONVERGENT B0 ;  /* 0x0000000000007941 */ /* 0x000fea0003800200 */
.L_x_34:
[----:B------:R0:W-:Y:S01]  /*02f0*/  STG.E desc[UR6][R8.64], R21 ;  /* 0x0000001508007986 */ /* 0x0001e2000c101906 */
[----:B------:R-:W-:Y:S06]  /*0300*/  BAR.SYNC.DEFER_BLOCKING 0x0 ;  /* 0x0000000000007b1d */ /* 0x000fec0000010000 */
        /* <DEDUP_REMOVED lines=11> */
[----:B------:R-:W-:Y:S01]  /*03c0*/  BSSY.RECONVERGENT B0, `(.L_x_36) ;  /* 0x000000e000007945 */ /* 0x000fe20003800200 */
        /* <DEDUP_REMOVED lines=13> */
.L_x_37:
[----:B------:R-:W-:Y:S05]  /*04a0*/  BSYNC.RECONVERGENT B0 ;  /* 0x0000000000007941 */ /* 0x000fea0003800200 */
.L_x_36:
[----:B------:R0:W-:Y:S01]  /*04b0*/  STG.E desc[UR6][R8.64], R23 ;  /* 0x0000001708007986 */ /* 0x0001e2000c101906 */
[----:B------:R-:W-:Y:S06]  /*04c0*/  BAR.SYNC.DEFER_BLOCKING 0x0 ;  /* 0x0000000000007b1d */ /* 0x000fec0000010000 */
[----:B------:R-:W-:Y:S05]  /*04d0*/  BRA.U UP0, `(.L_x_38) ;  /* 0xfffffffd00147547 */ /* 0x000fea000b83ffff */
[----:B------:R-:W-:Y:S05]  /*04e0*/  EXIT ;  /* 0x000000000000794d */ /* 0x000fea0003800000 */
        .weak           $__internal_2_$__cuda_sm3x_div_rn_noftz_f32_slowpath
        .type           $__internal_2_$__cuda_sm3x_div_rn_noftz_f32_slowpath,@function
        .size           $__internal_2_$__cuda_sm3x_div_rn_noftz_f32_slowpath,(.L_x_53 - $__internal_2_$__cuda_sm3x_div_rn_noftz_f32_slowpath)
$__internal_2_$__cuda_sm3x_div_rn_noftz_f32_slowpath:
[----:B------:R-:W-:Y:S01]  /*04f0*/  SHF.R.U32.HI R16, RZ, 0x17, R3 ;  /* 0x00000017ff107819 */ /* 0x000fe20000011603 */
[----:B------:R-:W-:Y:S01]  /*0500*/  BSSY.RECONVERGENT B1, `(.L_x_39) ;  /* 0x0000062000017945 */ /* 0x000fe20003800200 */
[----:B------:R-:W-:Y:S02]  /*0510*/  SHF.R.U32.HI R17, RZ, 0x17, R0 ;  /* 0x00000017ff117819 */ /* 0x000fe40000011600 */
[----:B------:R-:W-:Y:S02]  /*0520*/  LOP3.LUT R16, R16, 0xff, RZ, 0xc0, !PT ;  /* 0x000000ff10107812 */ /* 0x000fe400078ec0ff */
[----:B------:R-:W-:Y:S02]  /*0530*/  LOP3.LUT R19, R17, 0xff, RZ, 0xc0, !PT ;  /* 0x000000ff11137812 */ /* 0x000fe400078ec0ff */
[----:B------:R-:W-:-:S03]  /*0540*/  IADD3 R20, PT, PT, R16, -0x1, RZ ;  /* 0xffffffff10147810 */ /* 0x000fc60007ffe0ff */
[----:B------:R-:W-:Y:S01]  /*0550*/  VIADD R18, R19, 0xffffffff ;  /* 0xffffffff13127836 */ /* 0x000fe20000000000 */
        /* <DEDUP_REMOVED lines=22> */
[----:B------:R-:W-:Y:S01]  /*06c0*/  @P0 IMAD.MOV.U32 R17, RZ, RZ, RZ ;  /* 0x000000ffff110224 */ /* 0x000fe200078e00ff */
[----:B------:R-:W-:Y:S01]  /*06d0*/  @!P0 MOV R17, 0xffffffc0 ;  /* 0xffffffc000118802 */ /* 0x000fe20000000f00 */
[----:B------:R-:W-:Y:S01]  /*06e0*/  @!P0 FFMA R0, R0, 1.84467440737095516160e+19, RZ ;  /* 0x5f80000000008823 */ /* 0x000fe200000000ff */
[----:B------:R-:W-:-:S03]  /*06f0*/  @!P1 FFMA R3, R3, 1.84467440737095516160e+19, RZ ;  /* 0x5f80000003039823 */ /* 0x000fc600000000ff */
[----:B------:R-:W-:-:S07]  /*0700*/  @!P1 VIADD R17, R17, 0x40 ;  /* 0x0000004011119836 */ /* 0x000fce0000000000 */
.L_x_40:
[----:B------:R-:W-:Y:S01]  /*0710*/  LEA R18, R16, 0xc0800000, 0x17 ;  /* 0xc080000010127811 */ /* 0x000fe200078eb8ff */
[----:B------:R-:W-:Y:S01]  /*0720*/  VIADD R19, R19, 0xffffff81 ;  /* 0xffffff8113137836 */ /* 0x000fe20000000000 */
[----:B------:R-:W-:Y:S03]  /*0730*/  BSSY.RECONVERGENT B2, `(.L_x_45) ;  /* 0x0000035000027945 */ /* 0x000fe60003800200 */
[----:B------:R-:W-:Y:S02]  /*0740*/  IMAD.IADD R20, R3, 0x1, -R18 ;  /* 0x0000000103147824 */ /* 0x000fe400078e0a12 */
[C---:B------:R-:W-:Y:S02]  /*0750*/  IMAD R0, R19.reuse, -0x800000, R0 ;  /* 0xff80000013007824 */ /* 0x040fe400078e0200 */
[----:B------:R0:W1:Y:S01]  /*0760*/  MUFU.RCP R3, R20 ;  /* 0x0000001400037308 */ /* 0x0000620000001000 */
[----:B------:R-:W-:Y:S01]  /*0770*/  FADD.FTZ R21, -R20, -RZ ;  /* 0x800000ff14157221 */ /* 0x000fe20000010100 */
[----:B0-----:R-:W-:-:S04]  /*0780*/  IADD3 R20, PT, PT, R19, 0x7f, -R16 ;  /* 0x0000007f13147810 */ /* 0x001fc80007ffe810 */
[----:B------:R-:W-:Y:S01]  /*0790*/  IADD3 R17, PT, PT, R20, R17, RZ ;  /* 0x0000001114117210 */ /* 0x000fe20007ffe0ff */
[----:B-1----:R-:W-:-:S04]  /*07a0*/  FFMA R18, R3, R21, 1 ;  /* 0x3f80000003127423 */ /* 0x002fc80000000015 */
        /* <DEDUP_REMOVED lines=20> */
[C---:B------:R-:W-:Y:S02]  /*08f0*/  ISETP.NE.AND P2, PT, R19.reuse, RZ, PT ;  /* 0x000000ff1300720c */ /* 0x040fe40003f45270 */
[----:B------:R-:W-:Y:S02]  /*0900*/  ISETP.NE.AND P1, PT, R19, RZ, PT ;  /* 0x000000ff1300720c */ /* 0x000fe40003f25270 */
[----:B------:R-:W-:Y:S01]  /*0910*/  LOP3.LUT R17, R16, 0x7fffff, RZ, 0xc0, !PT ;  /* 0x007fffff10117812 */ /* 0x000fe200078ec0ff */
[CCC-:B------:R-:W-:Y:S01]  /*0920*/  FFMA.RP R16, R3.reuse, R21.reuse, R18.reuse ;  /* 0x0000001503107223 */ /* 0x1c0fe20000008012 */
[----:B------:R-:W-:Y:S01]  /*0930*/  FFMA.RM R3, R3, R21, R18 ;  /* 0x0000001503037223 */ /* 0x000fe20000004012 */
[----:B------:R-:W-:Y:S01]  /*0940*/  IADD3 R18, PT, PT, R19, 0x20, RZ ;  /* 0x0000002013127810 */ /* 0x000fe20007ffe0ff */
[----:B------:R-:W-:Y:S01]  /*0950*/  IMAD.MOV R19, RZ, RZ, -R19 ;  /* 0x000000ffff137224 */ /* 0x000fe200078e0a13 */
        /* <DEDUP_REMOVED lines=14> */
.L_x_47:
[----:B------:R-:W-:-:S04]  /*0a40*/  LOP3.LUT R0, R0, 0x80000000, RZ, 0xc0, !PT ;  /* 0x8000000000007812 */ /* 0x000fc800078ec0ff */
[----:B------:R-:W-:Y:S01]  /*0a50*/  LOP3.LUT R0, R0, 0x7f800000, RZ, 0xfc, !PT ;  /* 0x7f80000000007812 */ /* 0x000fe200078efcff */
[----:B------:R-:W-:Y:S06]  /*0a60*/  BRA `(.L_x_48) ;  /* 0x0000000000047947 */ /* 0x000fec0003800000 */
.L_x_46:
[----:B------:R-:W-:-:S07]  /*0a70*/  LEA R0, R17, R0, 0x17 ;  /* 0x0000000011007211 */ /* 0x000fce00078eb8ff */
.L_x_48:
[----:B------:R-:W-:Y:S05]  /*0a80*/  BSYNC.RECONVERGENT B2 ;  /* 0x0000000000027941 */ /* 0x000fea0003800200 */
.L_x_45:
[----:B------:R-:W-:Y:S05]  /*0a90*/  BRA `(.L_x_49) ;  /* 0x0000000000207947 */ /* 0x000fea0003800000 */
.L_x_44:
[----:B------:R-:W-:-:S04]  /*0aa0*/  LOP3.LUT R0, R3, 0x80000000, R0, 0x48, !PT ;  /* 0x8000000003007812 */ /* 0x000fc800078e4800 */
[----:B------:R-:W-:Y:S01]  /*0ab0*/  LOP3.LUT R0, R0, 0x7f800000, RZ, 0xfc, !PT ;  /* 0x7f80000000007812 */ /* 0x000fe200078efcff */
[----:B------:R-:W-:Y:S06]  /*0ac0*/  BRA `(.L_x_49) ;  /* 0x0000000000147947 */ /* 0x000fec0003800000 */
.L_x_43:
[----:B------:R-:W-:Y:S01]  /*0ad0*/  LOP3.LUT R0, R3, 0x80000000, R0, 0x48, !PT ;  /* 0x8000000003007812 */ /* 0x000fe200078e4800 */
[----:B------:R-:W-:Y:S06]  /*0ae0*/  BRA `(.L_x_49) ;  /* 0x00000000000c7947 */ /* 0x000fec0003800000 */
.L_x_42:
[----:B------:R-:W0:Y:S01]  /*0af0*/  MUFU.RSQ R0, -QNAN ;  /* 0xffc0000000007908 */ /* 0x000e220000001400 */
[----:B------:R-:W-:Y:S05]  /*0b00*/  BRA `(.L_x_49) ;  /* 0x0000000000047947 */ /* 0x000fea0003800000 */
.L_x_41:
[----:B------:R-:W-:-:S07]  /*0b10*/  FADD.FTZ R0, R0, R3 ;  /* 0x0000000300007221 */ /* 0x000fce0000010000 */
.L_x_49:
[----:B------:R-:W-:Y:S05]  /*0b20*/  BSYNC.RECONVERGENT B1 ;  /* 0x0000000000017941 */ /* 0x000fea0003800200 */
.L_x_39:
[----:B------:R-:W-:-:S04]  /*0b30*/  IMAD.MOV.U32 R3, RZ, RZ, 0x0 ;  /* 0x00000000ff037424 */ /* 0x000fc800078e00ff */
[----:B0-----:R-:W-:Y:S05]  /*0b40*/  RET.REL.NODEC R2 `(_Z9jacobiOnePfPKfS1_PKiS1_i) ;  /* 0xfffffff4022c7950 */ /* 0x001fea0003c3ffff */
.L_x_50:
        /* <DEDUP_REMOVED lines=11> */
.L_x_53:


//--------------------- .nv.shared._Z23jacobiOneSharedAndLocalPfPKfS1_PKiS1_i --------------------------
	.section	.nv.shared._Z23jacobiOneSharedAndLocalPfPKfS1_PKiS1_i,"aw",@nobits
	.sectionflags	@""
	.align	4
.nv.shared._Z23jacobiOneSharedAndLocalPfPKfS1_PKiS1_i:
	.zero		1120


//--------------------- .nv.shared.reserved.0     --------------------------
	.section	.nv.shared.reserved.0,"aw",@nobits
	.weak		__nv_reservedSMEM_offset_0_alias
	.size		__nv_reservedSMEM_offset_0_alias, 0, 64
	.other		__nv_reservedSMEM_offset_0_alias,@"STO_CUDA_RESERVED_SHARED STV_DEFAULT"
__nv_reservedSMEM_offset_0_alias:
	.zero		0
	.zero		64


//--------------------- .nv.shared._Z15jacobiOneSharedPfPKfS1_PKiS1_i --------------------------
	.section	.nv.shared._Z15jacobiOneSharedPfPKfS1_PKiS1_i,"aw",@nobits
	.sectionflags	@""
	.align	4
.nv.shared._Z15jacobiOneSharedPfPKfS1_PKiS1_i:
	.zero		1696


//--------------------- .nv.constant0._Z23jacobiOneSharedAndLocalPfPKfS1_PKiS1_i --------------------------
	.section	.nv.constant0._Z23jacobiOneSharedAndLocalPfPKfS1_PKiS1_i,"a",@progbits
	.sectionflags	@""
	.align	4
.nv.constant0._Z23jacobiOneSharedAndLocalPfPKfS1_PKiS1_i:
	.zero		940


//--------------------- .nv.constant0._Z15jacobiOneSharedPfPKfS1_PKiS1_i --------------------------
	.section	.nv.constant0._Z15jacobiOneSharedPfPKfS1_PKiS1_i,"a",@progbits
	.sectionflags	@""
	.align	4
.nv.constant0._Z15jacobiOneSharedPfPKfS1_PKiS1_i:
	.zero		940


//--------------------- .nv.constant0._Z9jacobiOnePfPKfS1_PKiS1_i --------------------------
	.section	.nv.constant0._Z9jacobiOnePfPKfS1_PKiS1_i,"a",@progbits
	.sectionflags	@""
	.align	4
.nv.constant0._Z9jacobiOnePfPKfS1_PKiS1_i:
	.zero		940


//--------------------- SYMBOLS --------------------------

	.type		.nv.reservedSmem.offset0,@object
	.size		.nv.reservedSmem.offset0,0x4
	.type		.nv.reservedSmem.cap,@object
	.size		.nv.reservedSmem.cap,0x4
